//
// Generated by NVIDIA NVVM Compiler
//
// Compiler Build ID: CL-36424714
// Cuda compilation tools, release 13.0, V13.0.88
// Based on NVVM 20.0.0
//

.version 9.0
.target sm_100
.address_size 64

	// .globl	_Z12BitonicMergeiPjii

.visible .entry _Z12BitonicMergeiPjii(
	.param .u32 _Z12BitonicMergeiPjii_param_0,
	.param .u64 .ptr .align 1 _Z12BitonicMergeiPjii_param_1,
	.param .u32 _Z12BitonicMergeiPjii_param_2,
	.param .u32 _Z12BitonicMergeiPjii_param_3
)
{
	.reg .pred 	%p<52>;
	.reg .b32 	%r<80>;
	.reg .b64 	%rd<98>;

	ld.param.u32 	%r56, [_Z12BitonicMergeiPjii_param_0];
	ld.param.u64 	%rd41, [_Z12BitonicMergeiPjii_param_1];
	ld.param.u32 	%r57, [_Z12BitonicMergeiPjii_param_2];
	ld.param.u32 	%r74, [_Z12BitonicMergeiPjii_param_3];
	cvta.to.global.u64 	%rd1, %rd41;
	mov.u32 	%r59, %ctaid.x;
	mov.u32 	%r1, %ntid.x;
	mov.u32 	%r60, %tid.x;
	mad.lo.s32 	%r61, %r59, %r1, %r60;
	cvt.u64.u32 	%rd2, %r61;
	setp.lt.s32 	%p1, %r57, 2;
	@%p1 bra 	$L__BB0_54;
	cvt.s64.s32 	%rd3, %r56;
	shl.b32 	%r2, %r1, 2;
	shl.b32 	%r3, %r1, 1;
	mul.lo.s32 	%r4, %r1, 3;
	mov.b32 	%r70, 1;
$L__BB0_2:
	mov.b32 	%r63, 1;
	shl.b32 	%r64, %r63, %r70;
	cvt.s64.s32 	%rd4, %r64;
	mov.u32 	%r73, %r70;
	bra.uni 	$L__BB0_25;
$L__BB0_3:
	setp.eq.s32 	%p29, %r26, 0;
	@%p29 bra 	$L__BB0_24;
	mul.lo.s32 	%r8, %r72, %r1;
	cvt.u64.u32 	%rd74, %r8;
	add.s64 	%rd5, %rd74, %rd2;
	setp.ge.u64 	%p30, %rd5, %rd3;
	and.b64  	%rd75, %rd5, %rd20;
	setp.ne.s64 	%p31, %rd75, 0;
	or.pred  	%p32, %p30, %p31;
	@%p32 bra 	$L__BB0_10;
	and.b64  	%rd77, %rd5, %rd4;
	setp.eq.s64 	%p33, %rd77, 0;
	@%p33 bra 	$L__BB0_8;
	shl.b64 	%rd78, %rd5, 2;
	add.s64 	%rd6, %rd1, %rd78;
	ld.global.u32 	%r9, [%rd6];
	shl.b64 	%rd79, %rd20, 2;
	add.s64 	%rd7, %rd6, %rd79;
	ld.global.u32 	%r10, [%rd7];
	setp.ge.s32 	%p34, %r9, %r10;
	@%p34 bra 	$L__BB0_10;
	st.global.u32 	[%rd6], %r10;
	st.global.u32 	[%rd7], %r9;
	bra.uni 	$L__BB0_10;
$L__BB0_8:
	shl.b64 	%rd80, %rd5, 2;
	add.s64 	%rd8, %rd1, %rd80;
	ld.global.u32 	%r11, [%rd8];
	shl.b64 	%rd81, %rd20, 2;
	add.s64 	%rd9, %rd8, %rd81;
	ld.global.u32 	%r12, [%rd9];
	setp.le.s32 	%p35, %r11, %r12;
	@%p35 bra 	$L__BB0_10;
	st.global.u32 	[%rd8], %r12;
	st.global.u32 	[%rd9], %r11;
$L__BB0_10:
	setp.eq.s32 	%p36, %r26, 1;
	@%p36 bra 	$L__BB0_24;
	add.s32 	%r13, %r8, %r1;
	cvt.u64.u32 	%rd82, %r13;
	add.s64 	%rd10, %rd82, %rd2;
	setp.ge.u64 	%p37, %rd10, %rd3;
	and.b64  	%rd83, %rd10, %rd20;
	setp.ne.s64 	%p38, %rd83, 0;
	or.pred  	%p39, %p37, %p38;
	@%p39 bra 	$L__BB0_17;
	and.b64  	%rd85, %rd10, %rd4;
	setp.eq.s64 	%p40, %rd85, 0;
	@%p40 bra 	$L__BB0_15;
	shl.b64 	%rd86, %rd10, 2;
	add.s64 	%rd11, %rd1, %rd86;
	ld.global.u32 	%r14, [%rd11];
	shl.b64 	%rd87, %rd20, 2;
	add.s64 	%rd12, %rd11, %rd87;
	ld.global.u32 	%r15, [%rd12];
	setp.ge.s32 	%p41, %r14, %r15;
	@%p41 bra 	$L__BB0_17;
	st.global.u32 	[%rd11], %r15;
	st.global.u32 	[%rd12], %r14;
	bra.uni 	$L__BB0_17;
$L__BB0_15:
	shl.b64 	%rd88, %rd10, 2;
	add.s64 	%rd13, %rd1, %rd88;
	ld.global.u32 	%r16, [%rd13];
	shl.b64 	%rd89, %rd20, 2;
	add.s64 	%rd14, %rd13, %rd89;
	ld.global.u32 	%r17, [%rd14];
	setp.le.s32 	%p42, %r16, %r17;
	@%p42 bra 	$L__BB0_17;
	st.global.u32 	[%rd13], %r17;
	st.global.u32 	[%rd14], %r16;
$L__BB0_17:
	setp.eq.s32 	%p43, %r26, 2;
	@%p43 bra 	$L__BB0_24;
	add.s32 	%r69, %r13, %r1;
	cvt.u64.u32 	%rd90, %r69;
	add.s64 	%rd15, %rd90, %rd2;
	setp.ge.u64 	%p44, %rd15, %rd3;
	and.b64  	%rd91, %rd15, %rd20;
	setp.ne.s64 	%p45, %rd91, 0;
	or.pred  	%p46, %p44, %p45;
	@%p46 bra 	$L__BB0_24;
	and.b64  	%rd93, %rd15, %rd4;
	setp.eq.s64 	%p47, %rd93, 0;
	@%p47 bra 	$L__BB0_22;
	shl.b64 	%rd94, %rd15, 2;
	add.s64 	%rd16, %rd1, %rd94;
	ld.global.u32 	%r18, [%rd16];
	shl.b64 	%rd95, %rd20, 2;
	add.s64 	%rd17, %rd16, %rd95;
	ld.global.u32 	%r19, [%rd17];
	setp.ge.s32 	%p48, %r18, %r19;
	@%p48 bra 	$L__BB0_24;
	st.global.u32 	[%rd16], %r19;
	st.global.u32 	[%rd17], %r18;
	bra.uni 	$L__BB0_24;
$L__BB0_22:
	shl.b64 	%rd96, %rd15, 2;
	add.s64 	%rd18, %rd1, %rd96;
	ld.global.u32 	%r20, [%rd18];
	shl.b64 	%rd97, %rd20, 2;
	add.s64 	%rd19, %rd18, %rd97;
	ld.global.u32 	%r21, [%rd19];
	setp.le.s32 	%p49, %r20, %r21;
	@%p49 bra 	$L__BB0_24;
	st.global.u32 	[%rd18], %r21;
	st.global.u32 	[%rd19], %r20;
$L__BB0_24:
	setp.eq.s32 	%p50, %r73, 0;
	@%p50 bra 	$L__BB0_53;
$L__BB0_25:
	mov.u32 	%r23, %r74;
	add.s32 	%r73, %r73, -1;
	max.u32 	%r74, %r23, 1;
	setp.lt.s32 	%p2, %r74, 1;
	@%p2 bra 	$L__BB0_24;
	mov.b32 	%r66, 1;
	shl.b32 	%r67, %r66, %r73;
	cvt.s64.s32 	%rd20, %r67;
	and.b32  	%r26, %r74, 3;
	setp.lt.u32 	%p3, %r23, 4;
	mov.b32 	%r72, 0;
	@%p3 bra 	$L__BB0_3;
	and.b32  	%r72, %r74, 2147483644;
	neg.s32 	%r79, %r72;
	mov.b32 	%r75, 0;
	mov.u32 	%r76, %r4;
	mov.u32 	%r77, %r3;
	mov.u32 	%r78, %r1;
$L__BB0_28:
	cvt.u64.u32 	%rd42, %r75;
	add.s64 	%rd21, %rd42, %rd2;
	setp.ge.u64 	%p4, %rd21, %rd3;
	and.b64  	%rd43, %rd21, %rd20;
	setp.ne.s64 	%p5, %rd43, 0;
	or.pred  	%p6, %p4, %p5;
	@%p6 bra 	$L__BB0_34;
	and.b64  	%rd45, %rd21, %rd4;
	setp.eq.s64 	%p7, %rd45, 0;
	@%p7 bra 	$L__BB0_32;
	shl.b64 	%rd46, %rd21, 2;
	add.s64 	%rd22, %rd1, %rd46;
	ld.global.u32 	%r34, [%rd22];
	shl.b64 	%rd47, %rd20, 2;
	add.s64 	%rd23, %rd22, %rd47;
	ld.global.u32 	%r35, [%rd23];
	setp.ge.s32 	%p8, %r34, %r35;
	@%p8 bra 	$L__BB0_34;
	st.global.u32 	[%rd22], %r35;
	st.global.u32 	[%rd23], %r34;
	bra.uni 	$L__BB0_34;
$L__BB0_32:
	shl.b64 	%rd48, %rd21, 2;
	add.s64 	%rd24, %rd1, %rd48;
	ld.global.u32 	%r36, [%rd24];
	shl.b64 	%rd49, %rd20, 2;
	add.s64 	%rd25, %rd24, %rd49;
	ld.global.u32 	%r37, [%rd25];
	setp.le.s32 	%p9, %r36, %r37;
	@%p9 bra 	$L__BB0_34;
	st.global.u32 	[%rd24], %r37;
	st.global.u32 	[%rd25], %r36;
$L__BB0_34:
	cvt.u64.u32 	%rd50, %r78;
	add.s64 	%rd26, %rd50, %rd2;
	setp.ge.u64 	%p10, %rd26, %rd3;
	and.b64  	%rd51, %rd26, %rd20;
	setp.ne.s64 	%p11, %rd51, 0;
	or.pred  	%p12, %p10, %p11;
	@%p12 bra 	$L__BB0_40;
	and.b64  	%rd53, %rd26, %rd4;
	setp.eq.s64 	%p13, %rd53, 0;
	@%p13 bra 	$L__BB0_38;
	shl.b64 	%rd54, %rd26, 2;
	add.s64 	%rd27, %rd1, %rd54;
	ld.global.u32 	%r38, [%rd27];
	shl.b64 	%rd55, %rd20, 2;
	add.s64 	%rd28, %rd27, %rd55;
	ld.global.u32 	%r39, [%rd28];
	setp.ge.s32 	%p14, %r38, %r39;
	@%p14 bra 	$L__BB0_40;
	st.global.u32 	[%rd27], %r39;
	st.global.u32 	[%rd28], %r38;
	bra.uni 	$L__BB0_40;
$L__BB0_38:
	shl.b64 	%rd56, %rd26, 2;
	add.s64 	%rd29, %rd1, %rd56;
	ld.global.u32 	%r40, [%rd29];
	shl.b64 	%rd57, %rd20, 2;
	add.s64 	%rd30, %rd29, %rd57;
	ld.global.u32 	%r41, [%rd30];
	setp.le.s32 	%p15, %r40, %r41;
	@%p15 bra 	$L__BB0_40;
	st.global.u32 	[%rd29], %r41;
	st.global.u32 	[%rd30], %r40;
$L__BB0_40:
	cvt.u64.u32 	%rd58, %r77;
	add.s64 	%rd31, %rd58, %rd2;
	setp.ge.u64 	%p16, %rd31, %rd3;
	and.b64  	%rd59, %rd31, %rd20;
	setp.ne.s64 	%p17, %rd59, 0;
	or.pred  	%p18, %p16, %p17;
	@%p18 bra 	$L__BB0_46;
	and.b64  	%rd61, %rd31, %rd4;
	setp.eq.s64 	%p19, %rd61, 0;
	@%p19 bra 	$L__BB0_44;
	shl.b64 	%rd62, %rd31, 2;
	add.s64 	%rd32, %rd1, %rd62;
	ld.global.u32 	%r42, [%rd32];
	shl.b64 	%rd63, %rd20, 2;
	add.s64 	%rd33, %rd32, %rd63;
	ld.global.u32 	%r43, [%rd33];
	setp.ge.s32 	%p20, %r42, %r43;
	@%p20 bra 	$L__BB0_46;
	st.global.u32 	[%rd32], %r43;
	st.global.u32 	[%rd33], %r42;
	bra.uni 	$L__BB0_46;
$L__BB0_44:
	shl.b64 	%rd64, %rd31, 2;
	add.s64 	%rd34, %rd1, %rd64;
	ld.global.u32 	%r44, [%rd34];
	shl.b64 	%rd65, %rd20, 2;
	add.s64 	%rd35, %rd34, %rd65;
	ld.global.u32 	%r45, [%rd35];
	setp.le.s32 	%p21, %r44, %r45;
	@%p21 bra 	$L__BB0_46;
	st.global.u32 	[%rd34], %r45;
	st.global.u32 	[%rd35], %r44;
$L__BB0_46:
	cvt.u64.u32 	%rd66, %r76;
	add.s64 	%rd36, %rd66, %rd2;
	setp.ge.u64 	%p22, %rd36, %rd3;
	and.b64  	%rd67, %rd36, %rd20;
	setp.ne.s64 	%p23, %rd67, 0;
	or.pred  	%p24, %p22, %p23;
	@%p24 bra 	$L__BB0_52;
	and.b64  	%rd69, %rd36, %rd4;
	setp.eq.s64 	%p25, %rd69, 0;
	@%p25 bra 	$L__BB0_50;
	shl.b64 	%rd70, %rd36, 2;
	add.s64 	%rd37, %rd1, %rd70;
	ld.global.u32 	%r46, [%rd37];
	shl.b64 	%rd71, %rd20, 2;
	add.s64 	%rd38, %rd37, %rd71;
	ld.global.u32 	%r47, [%rd38];
	setp.ge.s32 	%p26, %r46, %r47;
	@%p26 bra 	$L__BB0_52;
	st.global.u32 	[%rd37], %r47;
	st.global.u32 	[%rd38], %r46;
	bra.uni 	$L__BB0_52;
$L__BB0_50:
	shl.b64 	%rd72, %rd36, 2;
	add.s64 	%rd39, %rd1, %rd72;
	ld.global.u32 	%r48, [%rd39];
	shl.b64 	%rd73, %rd20, 2;
	add.s64 	%rd40, %rd39, %rd73;
	ld.global.u32 	%r49, [%rd40];
	setp.le.s32 	%p27, %r48, %r49;
	@%p27 bra 	$L__BB0_52;
	st.global.u32 	[%rd39], %r49;
	st.global.u32 	[%rd40], %r48;
$L__BB0_52:
	add.s32 	%r79, %r79, 4;
	add.s32 	%r78, %r78, %r2;
	add.s32 	%r77, %r77, %r2;
	add.s32 	%r76, %r76, %r2;
	add.s32 	%r75, %r75, %r2;
	setp.eq.s32 	%p28, %r79, 0;
	@%p28 bra 	$L__BB0_3;
	bra.uni 	$L__BB0_28;
$L__BB0_53:
	bar.sync 	0;
	add.s32 	%r70, %r70, 1;
	setp.ne.s32 	%p51, %r70, %r57;
	@%p51 bra 	$L__BB0_2;
$L__BB0_54:
	ret;

}
	// .globl	_Z11BitonicSortiPjii
.visible .entry _Z11BitonicSortiPjii(
	.param .u32 _Z11BitonicSortiPjii_param_0,
	.param .u64 .ptr .align 1 _Z11BitonicSortiPjii_param_1,
	.param .u32 _Z11BitonicSortiPjii_param_2,
	.param .u32 _Z11BitonicSortiPjii_param_3
)
{
	.reg .pred 	%p<37>;
	.reg .b32 	%r<66>;
	.reg .b64 	%rd<54>;

	ld.param.u32 	%r41, [_Z11BitonicSortiPjii_param_0];
	ld.param.u64 	%rd25, [_Z11BitonicSortiPjii_param_1];
	ld.param.u32 	%r58, [_Z11BitonicSortiPjii_param_2];
	ld.param.u32 	%r59, [_Z11BitonicSortiPjii_param_3];
	cvta.to.global.u64 	%rd1, %rd25;
	mov.u32 	%r1, %ctaid.x;
	mov.u32 	%r2, %ntid.x;
	mov.u32 	%r3, %tid.x;
	setp.lt.s32 	%p1, %r58, 1;
	@%p1 bra 	$L__BB1_31;
	cvt.s64.s32 	%rd2, %r41;
	mul.lo.s32 	%r44, %r2, %r1;
	add.s32 	%r45, %r44, %r2;
	add.s32 	%r4, %r3, %r45;
	shl.b32 	%r5, %r2, 2;
	add.s32 	%r46, %r1, 2;
	mad.lo.s32 	%r6, %r2, %r46, %r3;
	add.s32 	%r47, %r1, 3;
	mad.lo.s32 	%r7, %r2, %r47, %r3;
	add.s32 	%r8, %r3, %r44;
$L__BB1_2:
	mov.u32 	%r10, %r59;
	mov.u32 	%r9, %r58;
	add.s32 	%r58, %r9, -1;
	max.u32 	%r59, %r10, 1;
	setp.lt.s32 	%p2, %r59, 1;
	@%p2 bra 	$L__BB1_30;
	mov.b32 	%r49, 1;
	shl.b32 	%r50, %r49, %r58;
	cvt.s64.s32 	%rd3, %r50;
	and.b32  	%r13, %r59, 3;
	setp.lt.u32 	%p3, %r10, 4;
	mov.b32 	%r65, 0;
	@%p3 bra 	$L__BB1_18;
	and.b32  	%r65, %r59, 2147483644;
	neg.s32 	%r64, %r65;
	mov.u32 	%r60, %r8;
	mov.u32 	%r61, %r7;
	mov.u32 	%r62, %r6;
	mov.u32 	%r63, %r4;
$L__BB1_5:
	cvt.u64.u32 	%rd4, %r60;
	setp.ge.u64 	%p4, %rd4, %rd2;
	and.b64  	%rd27, %rd4, %rd3;
	setp.ne.s64 	%p5, %rd27, 0;
	or.pred  	%p6, %p4, %p5;
	@%p6 bra 	$L__BB1_8;
	shl.b64 	%rd28, %rd4, 2;
	add.s64 	%rd5, %rd1, %rd28;
	ld.global.u32 	%r21, [%rd5];
	shl.b64 	%rd29, %rd3, 2;
	add.s64 	%rd6, %rd5, %rd29;
	ld.global.u32 	%r22, [%rd6];
	setp.le.s32 	%p7, %r21, %r22;
	@%p7 bra 	$L__BB1_8;
	st.global.u32 	[%rd5], %r22;
	st.global.u32 	[%rd6], %r21;
$L__BB1_8:
	cvt.u64.u32 	%rd7, %r63;
	setp.ge.u64 	%p8, %rd7, %rd2;
	and.b64  	%rd31, %rd7, %rd3;
	setp.ne.s64 	%p9, %rd31, 0;
	or.pred  	%p10, %p8, %p9;
	@%p10 bra 	$L__BB1_11;
	shl.b64 	%rd32, %rd7, 2;
	add.s64 	%rd8, %rd1, %rd32;
	ld.global.u32 	%r23, [%rd8];
	shl.b64 	%rd33, %rd3, 2;
	add.s64 	%rd9, %rd8, %rd33;
	ld.global.u32 	%r24, [%rd9];
	setp.le.s32 	%p11, %r23, %r24;
	@%p11 bra 	$L__BB1_11;
	st.global.u32 	[%rd8], %r24;
	st.global.u32 	[%rd9], %r23;
$L__BB1_11:
	cvt.u64.u32 	%rd10, %r62;
	setp.ge.u64 	%p12, %rd10, %rd2;
	and.b64  	%rd35, %rd10, %rd3;
	setp.ne.s64 	%p13, %rd35, 0;
	or.pred  	%p14, %p12, %p13;
	@%p14 bra 	$L__BB1_14;
	shl.b64 	%rd36, %rd10, 2;
	add.s64 	%rd11, %rd1, %rd36;
	ld.global.u32 	%r25, [%rd11];
	shl.b64 	%rd37, %rd3, 2;
	add.s64 	%rd12, %rd11, %rd37;
	ld.global.u32 	%r26, [%rd12];
	setp.le.s32 	%p15, %r25, %r26;
	@%p15 bra 	$L__BB1_14;
	st.global.u32 	[%rd11], %r26;
	st.global.u32 	[%rd12], %r25;
$L__BB1_14:
	cvt.u64.u32 	%rd13, %r61;
	setp.ge.u64 	%p16, %rd13, %rd2;
	and.b64  	%rd39, %rd13, %rd3;
	setp.ne.s64 	%p17, %rd39, 0;
	or.pred  	%p18, %p16, %p17;
	@%p18 bra 	$L__BB1_17;
	shl.b64 	%rd40, %rd13, 2;
	add.s64 	%rd14, %rd1, %rd40;
	ld.global.u32 	%r27, [%rd14];
	shl.b64 	%rd41, %rd3, 2;
	add.s64 	%rd15, %rd14, %rd41;
	ld.global.u32 	%r28, [%rd15];
	setp.le.s32 	%p19, %r27, %r28;
	@%p19 bra 	$L__BB1_17;
	st.global.u32 	[%rd14], %r28;
	st.global.u32 	[%rd15], %r27;
$L__BB1_17:
	cvt.u32.u64 	%r51, %rd4;
	add.s32 	%r64, %r64, 4;
	add.s32 	%r63, %r63, %r5;
	add.s32 	%r62, %r62, %r5;
	add.s32 	%r61, %r61, %r5;
	add.s32 	%r60, %r51, %r5;
	setp.ne.s32 	%p20, %r64, 0;
	@%p20 bra 	$L__BB1_5;
$L__BB1_18:
	setp.eq.s32 	%p21, %r13, 0;
	@%p21 bra 	$L__BB1_30;
	add.s32 	%r52, %r65, %r1;
	mad.lo.s32 	%r53, %r52, %r2, %r3;
	cvt.u64.u32 	%rd16, %r53;
	setp.ge.u64 	%p22, %rd16, %rd2;
	and.b64  	%rd42, %rd16, %rd3;
	setp.ne.s64 	%p23, %rd42, 0;
	or.pred  	%p24, %p22, %p23;
	@%p24 bra 	$L__BB1_22;
	shl.b64 	%rd44, %rd16, 2;
	add.s64 	%rd17, %rd1, %rd44;
	ld.global.u32 	%r35, [%rd17];
	shl.b64 	%rd45, %rd3, 2;
	add.s64 	%rd18, %rd17, %rd45;
	ld.global.u32 	%r36, [%rd18];
	setp.le.s32 	%p25, %r35, %r36;
	@%p25 bra 	$L__BB1_22;
	st.global.u32 	[%rd17], %r36;
	st.global.u32 	[%rd18], %r35;
$L__BB1_22:
	setp.eq.s32 	%p26, %r13, 1;
	@%p26 bra 	$L__BB1_30;
	cvt.u32.u64 	%r54, %rd16;
	add.s32 	%r55, %r54, %r2;
	cvt.u64.u32 	%rd19, %r55;
	setp.ge.u64 	%p27, %rd19, %rd2;
	and.b64  	%rd46, %rd19, %rd3;
	setp.ne.s64 	%p28, %rd46, 0;
	or.pred  	%p29, %p27, %p28;
	@%p29 bra 	$L__BB1_26;
	shl.b64 	%rd48, %rd19, 2;
	add.s64 	%rd20, %rd1, %rd48;
	ld.global.u32 	%r37, [%rd20];
	shl.b64 	%rd49, %rd3, 2;
	add.s64 	%rd21, %rd20, %rd49;
	ld.global.u32 	%r38, [%rd21];
	setp.le.s32 	%p30, %r37, %r38;
	@%p30 bra 	$L__BB1_26;
	st.global.u32 	[%rd20], %r38;
	st.global.u32 	[%rd21], %r37;
$L__BB1_26:
	setp.eq.s32 	%p31, %r13, 2;
	@%p31 bra 	$L__BB1_30;
	cvt.u32.u64 	%r56, %rd19;
	add.s32 	%r57, %r56, %r2;
	cvt.u64.u32 	%rd22, %r57;
	setp.ge.u64 	%p32, %rd22, %rd2;
	and.b64  	%rd50, %rd22, %rd3;
	setp.ne.s64 	%p33, %rd50, 0;
	or.pred  	%p34, %p32, %p33;
	@%p34 bra 	$L__BB1_30;
	shl.b64 	%rd52, %rd22, 2;
	add.s64 	%rd23, %rd1, %rd52;
	ld.global.u32 	%r39, [%rd23];
	shl.b64 	%rd53, %rd3, 2;
	add.s64 	%rd24, %rd23, %rd53;
	ld.global.u32 	%r40, [%rd24];
	setp.le.s32 	%p35, %r39, %r40;
	@%p35 bra 	$L__BB1_30;
	st.global.u32 	[%rd23], %r40;
	st.global.u32 	[%rd24], %r39;
$L__BB1_30:
	bar.sync 	0;
	setp.gt.s32 	%p36, %r9, 1;
	@%p36 bra 	$L__BB1_2;
$L__BB1_31:
	ret;

}


// ===== COMPILED SASS (sm_100) =====

	.target	sm_100

	.elftype	@"ET_EXEC"


//--------------------- .note.nv.tkinfo           --------------------------
	.section	.note.nv.tkinfo,"",@"SHT_NOTE"
	.sectionflags	@"SHF_NOTE_NV_TKINFO"
	.tkinfo
        /*0018*/ 	.word	0x00000002
        /*0030*/ 	.string	""
        /*0030*/ 	.string	"ptxas"
        /*0030*/ 	.string	"Cuda compilation tools, release 13.0, V13.0.88"
        /*0030*/ 	.string	"Build cuda_13.0.r13.0/compiler.36424714_0"
        /*0030*/ 	.string	"-arch sm_100 -m 64 "



//--------------------- .note.nv.cuinfo           --------------------------
	.section	.note.nv.cuinfo,"",@"SHT_NOTE"
	.sectionflags	@"SHF_NOTE_NV_CUINFO"
        /*0018*/ 	.short	0x0002
        /*001a*/ 	.short	0x0064
        /*001c*/ 	.short	0x0082
	.zero		2


//--------------------- .nv.info                  --------------------------
	.section	.nv.info,"",@"SHT_CUDA_INFO"
	.align	4


	//----- nvinfo : EIATTR_REGCOUNT
	.align		4
        /*0000*/ 	.byte	0x04, 0x2f
        /*0002*/ 	.short	(.L_1 - .L_0)
	.align		4
.L_0:
        /*0004*/ 	.word	index@(_Z12BitonicMergeiPjii)
        /*0008*/ 	.word	0x00000016


	//----- nvinfo : EIATTR_FRAME_SIZE
	.align		4
.L_1:
        /*000c*/ 	.byte	0x04, 0x11
        /*000e*/ 	.short	(.L_3 - .L_2)
	.align		4
.L_2:
        /*0010*/ 	.word	index@(_Z12BitonicMergeiPjii)
        /*0014*/ 	.word	0x00000000


	//----- nvinfo : EIATTR_REGCOUNT
	.align		4
.L_3:
        /*0018*/ 	.byte	0x04, 0x2f
        /*001a*/ 	.short	(.L_5 - .L_4)
	.align		4
.L_4:
        /*001c*/ 	.word	index@(_Z11BitonicSortiPjii)
        /*0020*/ 	.word	0x00000016


	//----- nvinfo : EIATTR_FRAME_SIZE
	.align		4
.L_5:
        /*0024*/ 	.byte	0x04, 0x11
        /*0026*/ 	.short	(.L_7 - .L_6)
	.align		4
.L_6:
        /*0028*/ 	.word	index@(_Z11BitonicSortiPjii)
        /*002c*/ 	.word	0x00000000


	//----- nvinfo : EIATTR_MIN_STACK_SIZE
	.align		4
.L_7:
        /*0030*/ 	.byte	0x04, 0x12
        /*0032*/ 	.short	(.L_9 - .L_8)
	.align		4
.L_8:
        /*0034*/ 	.word	index@(_Z11BitonicSortiPjii)
        /*0038*/ 	.word	0x00000000


	//----- nvinfo : EIATTR_MIN_STACK_SIZE
	.align		4
.L_9:
        /*003c*/ 	.byte	0x04, 0x12
        /*003e*/ 	.short	(.L_11 - .L_10)
	.align		4
.L_10:
        /*0040*/ 	.word	index@(_Z12BitonicMergeiPjii)
        /*0044*/ 	.word	0x00000000
.L_11:


//--------------------- .nv.compat                --------------------------
	.section	.nv.compat,"",@"SHT_CUDA_COMPAT_INFO"
	.align	4
        /*0000*/ 	.byte	0x02, 0x09, 0x00, 0x00, 0x02, 0x02, 0x01, 0x00, 0x02, 0x05, 0x05, 0x00, 0x03, 0x07, 0x01, 0x01
        /*0010*/ 	.byte	0x02, 0x03, 0x00, 0x00, 0x02, 0x06, 0x01, 0x00, 0x04, 0x0b, 0x08, 0x00, 0x09, 0x00, 0x00, 0x00
        /*0020*/ 	.byte	0x00, 0x00, 0x00, 0x00


//--------------------- .nv.info._Z11BitonicSortiPjii --------------------------
	.section	.nv.info._Z11BitonicSortiPjii,"",@"SHT_CUDA_INFO"
	.sectionflags	@""
	.align	4


	//----- nvinfo : EIATTR_CUDA_API_VERSION
	.align		4
        /*0000*/ 	.byte	0x04, 0x37
        /*0002*/ 	.short	(.L_13 - .L_12)
.L_12:
        /*0004*/ 	.word	0x00000082


	//----- nvinfo : EIATTR_KPARAM_INFO
	.align		4
.L_13:
        /*0008*/ 	.byte	0x04, 0x17
        /*000a*/ 	.short	(.L_15 - .L_14)
.L_14:
        /*000c*/ 	.word	0x00000000
        /*0010*/ 	.short	0x0003
        /*0012*/ 	.short	0x0014
        /*0014*/ 	.byte	0x00, 0xf0, 0x11, 0x00


	//----- nvinfo : EIATTR_KPARAM_INFO
	.align		4
.L_15:
        /*0018*/ 	.byte	0x04, 0x17
        /*001a*/ 	.short	(.L_17 - .L_16)
.L_16:
        /*001c*/ 	.word	0x00000000
        /*0020*/ 	.short	0x0002
        /*0022*/ 	.short	0x0010
        /*0024*/ 	.byte	0x00, 0xf0, 0x11, 0x00


	//----- nvinfo : EIATTR_KPARAM_INFO
	.align		4
.L_17:
        /*0028*/ 	.byte	0x04, 0x17
        /*002a*/ 	.short	(.L_19 - .L_18)
.L_18:
        /*002c*/ 	.word	0x00000000
        /*0030*/ 	.short	0x0001
        /*0032*/ 	.short	0x0008
        /*0034*/ 	.byte	0x00, 0xf5, 0x21, 0x00


	//----- nvinfo : EIATTR_KPARAM_INFO
	.align		4
.L_19:
        /*0038*/ 	.byte	0x04, 0x17
        /*003a*/ 	.short	(.L_21 - .L_20)
.L_20:
        /*003c*/ 	.word	0x00000000
        /*0040*/ 	.short	0x0000
        /*0042*/ 	.short	0x0000
        /*0044*/ 	.byte	0x00, 0xf0, 0x11, 0x00


	//----- nvinfo : EIATTR_SPARSE_MMA_MASK
	.align		4
.L_21:
        /*0048*/ 	.byte	0x03, 0x50
        /*004a*/ 	.short	0x0000


	//----- nvinfo : EIATTR_MAXREG_COUNT
	.align		4
        /*004c*/ 	.byte	0x03, 0x1b
        /*004e*/ 	.short	0x00ff


	//----- nvinfo : EIATTR_NUM_BARRIERS
	.align		4
        /*0050*/ 	.byte	0x02, 0x4c
        /*0052*/ 	.byte	0x01
	.zero		1


	//----- nvinfo : EIATTR_MERCURY_ISA_VERSION
	.align		4
        /*0054*/ 	.byte	0x03, 0x5f
        /*0056*/ 	.short	0x0101


	//----- nvinfo : EIATTR_VRC_CTA_INIT_COUNT
	.align		4
        /*0058*/ 	.byte	0x02, 0x4a
	.zero		1
	.zero		1


	//----- nvinfo : EIATTR_EXIT_INSTR_OFFSETS
	.align		4
        /*005c*/ 	.byte	0x04, 0x1c
        /*005e*/ 	.short	(.L_23 - .L_22)


	//   ....[0]....
.L_22:
        /*0060*/ 	.word	0x00000030


	//   ....[1]....
        /*0064*/ 	.word	0x00000b00


	//----- nvinfo : EIATTR_CRS_STACK_SIZE
	.align		4
.L_23:
        /*0068*/ 	.byte	0x04, 0x1e
        /*006a*/ 	.short	(.L_25 - .L_24)
.L_24:
        /*006c*/ 	.word	0x00000000


	//----- nvinfo : EIATTR_CBANK_PARAM_SIZE
	.align		4
.L_25:
        /*0070*/ 	.byte	0x03, 0x19
        /*0072*/ 	.short	0x0018


	//----- nvinfo : EIATTR_PARAM_CBANK
	.align		4
        /*0074*/ 	.byte	0x04, 0x0a
        /*0076*/ 	.short	(.L_27 - .L_26)
	.align		4
.L_26:
        /*0078*/ 	.word	index@(.nv.constant0._Z11BitonicSortiPjii)
        /*007c*/ 	.short	0x0380
        /*007e*/ 	.short	0x0018


	//----- nvinfo : EIATTR_SW_WAR
	.align		4
.L_27:
        /*0080*/ 	.byte	0x04, 0x36
        /*0082*/ 	.short	(.L_29 - .L_28)
.L_28:
        /*0084*/ 	.word	0x00000008
.L_29:


//--------------------- .nv.info._Z12BitonicMergeiPjii --------------------------
	.section	.nv.info._Z12BitonicMergeiPjii,"",@"SHT_CUDA_INFO"
	.sectionflags	@""
	.align	4


	//----- nvinfo : EIATTR_CUDA_API_VERSION
	.align		4
        /*0000*/ 	.byte	0x04, 0x37
        /*0002*/ 	.short	(.L_31 - .L_30)
.L_30:
        /*0004*/ 	.word	0x00000082


	//----- nvinfo : EIATTR_KPARAM_INFO
	.align		4
.L_31:
        /*0008*/ 	.byte	0x04, 0x17
        /*000a*/ 	.short	(.L_33 - .L_32)
.L_32:
        /*000c*/ 	.word	0x00000000
        /*0010*/ 	.short	0x0003
        /*0012*/ 	.short	0x0014
        /*0014*/ 	.byte	0x00, 0xf0, 0x11, 0x00


	//----- nvinfo : EIATTR_KPARAM_INFO
	.align		4
.L_33:
        /*0018*/ 	.byte	0x04, 0x17
        /*001a*/ 	.short	(.L_35 - .L_34)
.L_34:
        /*001c*/ 	.word	0x00000000
        /*0020*/ 	.short	0x0002
        /*0022*/ 	.short	0x0010
        /*0024*/ 	.byte	0x00, 0xf0, 0x11, 0x00


	//----- nvinfo : EIATTR_KPARAM_INFO
	.align		4
.L_35:
        /*0028*/ 	.byte	0x04, 0x17
        /*002a*/ 	.short	(.L_37 - .L_36)
.L_36:
        /*002c*/ 	.word	0x00000000
        /*0030*/ 	.short	0x0001
        /*0032*/ 	.short	0x0008
        /*0034*/ 	.byte	0x00, 0xf5, 0x21, 0x00


	//----- nvinfo : EIATTR_KPARAM_INFO
	.align		4
.L_37:
        /*0038*/ 	.byte	0x04, 0x17
        /*003a*/ 	.short	(.L_39 - .L_38)
.L_38:
        /*003c*/ 	.word	0x00000000
        /*0040*/ 	.short	0x0000
        /*0042*/ 	.short	0x0000
        /*0044*/ 	.byte	0x00, 0xf0, 0x11, 0x00


	//----- nvinfo : EIATTR_SPARSE_MMA_MASK
	.align		4
.L_39:
        /*0048*/ 	.byte	0x03, 0x50
        /*004a*/ 	.short	0x0000


	//----- nvinfo : EIATTR_MAXREG_COUNT
	.align		4
        /*004c*/ 	.byte	0x03, 0x1b
        /*004e*/ 	.short	0x00ff


	//----- nvinfo : EIATTR_NUM_BARRIERS
	.align		4
        /*0050*/ 	.byte	0x02, 0x4c
        /*0052*/ 	.byte	0x01
	.zero		1


	//----- nvinfo : EIATTR_MERCURY_ISA_VERSION
	.align		4
        /*0054*/ 	.byte	0x03, 0x5f
        /*0056*/ 	.short	0x0101


	//----- nvinfo : EIATTR_VRC_CTA_INIT_COUNT
	.align		4
        /*0058*/ 	.byte	0x02, 0x4a
	.zero		1
	.zero		1


	//----- nvinfo : EIATTR_EXIT_INSTR_OFFSETS
	.align		4
        /*005c*/ 	.byte	0x04, 0x1c
        /*005e*/ 	.short	(.L_41 - .L_40)


	//   ....[0]....
.L_40:
        /*0060*/ 	.word	0x00000060


	//   ....[1]....
        /*0064*/ 	.word	0x00001260


	//----- nvinfo : EIATTR_CRS_STACK_SIZE
	.align		4
.L_41:
        /*0068*/ 	.byte	0x04, 0x1e
        /*006a*/ 	.short	(.L_43 - .L_42)
.L_42:
        /*006c*/ 	.word	0x00000000


	//----- nvinfo : EIATTR_CBANK_PARAM_SIZE
	.align		4
.L_43:
        /*0070*/ 	.byte	0x03, 0x19
        /*0072*/ 	.short	0x0018


	//----- nvinfo : EIATTR_PARAM_CBANK
	.align		4
        /*0074*/ 	.byte	0x04, 0x0a
        /*0076*/ 	.short	(.L_45 - .L_44)
	.align		4
.L_44:
        /*0078*/ 	.word	index@(.nv.constant0._Z12BitonicMergeiPjii)
        /*007c*/ 	.short	0x0380
        /*007e*/ 	.short	0x0018


	//----- nvinfo : EIATTR_SW_WAR
	.align		4
.L_45:
        /*0080*/ 	.byte	0x04, 0x36
        /*0082*/ 	.short	(.L_47 - .L_46)
.L_46:
        /*0084*/ 	.word	0x00000008
.L_47:


//--------------------- .nv.callgraph             --------------------------
	.section	.nv.callgraph,"",@"SHT_CUDA_CALLGRAPH"
	.align	4
	.sectionentsize	8
	.align		4
        /*0000*/ 	.word	0x00000000
	.align		4
        /*0004*/ 	.word	0xffffffff
	.align		4
        /*0008*/ 	.word	0x00000000
	.align		4
        /*000c*/ 	.word	0xfffffffe
	.align		4
        /*0010*/ 	.word	0x00000000
	.align		4
        /*0014*/ 	.word	0xfffffffd
	.align		4
        /*0018*/ 	.word	0x00000000
	.align		4
        /*001c*/ 	.word	0xfffffffc


//--------------------- .text._Z11BitonicSortiPjii --------------------------
	.section	.text._Z11BitonicSortiPjii,"ax",@progbits
	.align	128
        .global         _Z11BitonicSortiPjii
        .type           _Z11BitonicSortiPjii,@function
        .size           _Z11BitonicSortiPjii,(.L_x_44 - _Z11BitonicSortiPjii)
        .other          _Z11BitonicSortiPjii,@"STO_CUDA_ENTRY STV_DEFAULT"
_Z11BitonicSortiPjii:
.text._Z11BitonicSortiPjii:
[----:B------:R-:W-:Y:S08]  /*0000*/  LDC R1, c[0x0][0x37c] ;  /* 0x0000df00ff017b82 */ /* 0x000ff00000000800 */
[----:B------:R-:W0:Y:S02]  /*0010*/  LDC R0, c[0x0][0x390] ;  /* 0x0000e400ff007b82 */ /* 0x000e240000000800 */
[----:B0-----:R-:W-:-:S13]  /*0020*/  ISETP.GE.AND P0, PT, R0, 0x1, PT ;  /* 0x000000010000780c */ /* 0x001fda0003f06270 */
[----:B------:R-:W-:Y:S05]  /*0030*/  @!P0 EXIT ;  /* 0x000000000000894d */ /* 0x000fea0003800000 */
[----:B------:R-:W0:Y:S01]  /*0040*/  S2R R0, SR_CTAID.X ;  /* 0x0000000000007919 */ /* 0x000e220000002500 */
[----:B------:R-:W0:Y:S01]  /*0050*/  LDC R6, c[0x0][0x360] ;  /* 0x0000d800ff067b82 */ /* 0x000e220000000800 */
[----:B------:R-:W1:Y:S01]  /*0060*/  LDCU UR5, c[0x0][0x380] ;  /* 0x00007000ff0577ac */ /* 0x000e620008000800 */
[----:B------:R-:W2:Y:S01]  /*0070*/  S2R R7, SR_TID.X ;  /* 0x0000000000077919 */ /* 0x000ea20000002100 */
[----:B------:R-:W3:Y:S01]  /*0080*/  LDCU.64 UR10, c[0x0][0x358] ;  /* 0x00006b00ff0a77ac */ /* 0x000ee20008000a00 */
[----:B------:R-:W4:Y:S01]  /*0090*/  LDCU.64 UR6, c[0x0][0x390] ;  /* 0x00007200ff0677ac */ /* 0x000f220008000a00 */
[----:B-1----:R-:W-:Y:S01]  /*00a0*/  USHF.R.S32.HI UR5, URZ, 0x1f, UR5 ;  /* 0x0000001fff057899 */ /* 0x002fe20008011405 */
[C---:B0-----:R-:W-:Y:S02]  /*00b0*/  IMAD R2, R0.reuse, R6, R6 ;  /* 0x0000000600027224 */ /* 0x041fe400078e0206 */
[C---:B------:R-:W-:Y:S02]  /*00c0*/  VIADD R10, R0.reuse, 0x2 ;  /* 0x00000002000a7836 */ /* 0x040fe40000000000 */
[----:B------:R-:W-:-:S02]  /*00d0*/  VIADD R11, R0, 0x3 ;  /* 0x00000003000b7836 */ /* 0x000fc40000000000 */
[-CC-:B--2---:R-:W-:Y:S02]  /*00e0*/  IMAD R8, R0, R6.reuse, R7.reuse ;  /* 0x0000000600087224 */ /* 0x184fe400078e0207 */
[--C-:B------:R-:W-:Y:S02]  /*00f0*/  IMAD.IADD R9, R2, 0x1, R7.reuse ;  /* 0x0000000102097824 */ /* 0x100fe400078e0207 */
[-CC-:B------:R-:W-:Y:S02]  /*0100*/  IMAD R10, R10, R6.reuse, R7.reuse ;  /* 0x000000060a0a7224 */ /* 0x180fe400078e0207 */
[----:B---34-:R-:W-:-:S07]  /*0110*/  IMAD R11, R11, R6, R7 ;  /* 0x000000060b0b7224 */ /* 0x018fce00078e0207 */
.L_x_16:
[----:B------:R-:W-:Y:S02]  /*0120*/  UISETP.LT.U32.AND UP0, UPT, UR7, 0x1, UPT ;  /* 0x000000010700788c */ /* 0x000fe4000bf01070 */
[----:B------:R-:W-:Y:S01]  /*0130*/  UMOV UR4, UR7 ;  /* 0x0000000700047c82 */ /* 0x000fe20008000000 */
[----:B------:R-:W-:Y:S01]  /*0140*/  UMOV UR8, UR6 ;  /* 0x0000000600087c82 */ /* 0x000fe20008000000 */
[----:B------:R-:W-:Y:S02]  /*0150*/  USEL UR7, UR7, 0x1, !UP0 ;  /* 0x0000000107077887 */ /* 0x000fe4000c000000 */
[----:B------:R-:W-:Y:S02]  /*0160*/  UIADD3 UR6, UPT, UPT, UR6, -0x1, URZ ;  /* 0xffffffff06067890 */ /* 0x000fe4000fffe0ff */
[----:B------:R-:W-:-:S09]  /*0170*/  UISETP.GE.AND UP0, UPT, UR7, 0x1, UPT ;  /* 0x000000010700788c */ /* 0x000fd2000bf06270 */
[----:B0123--:R-:W-:Y:S05]  /*0180*/  BRA.U !UP0, `(.L_x_0) ;  /* 0x0000000908507547 */ /* 0x00ffea000b800000 */
[----:B------:R-:W-:Y:S01]  /*0190*/  UISETP.GE.U32.AND UP0, UPT, UR4, 0x4, UPT ;  /* 0x000000040400788c */ /* 0x000fe2000bf06070 */
[----:B------:R-:W-:Y:S01]  /*01a0*/  IMAD.MOV.U32 R13, RZ, RZ, 0x1 ;  /* 0x00000001ff0d7424 */ /* 0x000fe200078e00ff */
[----:B------:R-:W-:Y:S01]  /*01b0*/  ULOP3.LUT UR14, UR7, 0x3, URZ, 0xc0, !UPT ;  /* 0x00000003070e7892 */ /* 0x000fe2000f8ec0ff */
[----:B------:R-:W-:-:S03]  /*01c0*/  UMOV UR4, URZ ;  /* 0x000000ff00047c82 */ /* 0x000fc60008000000 */
[----:B------:R-:W-:-:S04]  /*01d0*/  SHF.L.U32 R13, R13, UR6, RZ ;  /* 0x000000060d0d7c19 */ /* 0x000fc800080006ff */
[----:B------:R-:W-:Y:S01]  /*01e0*/  SHF.R.S32.HI R12, RZ, 0x1f, R13 ;  /* 0x0000001fff0c7819 */ /* 0x000fe2000001140d */
[----:B------:R-:W-:Y:S06]  /*01f0*/  BRA.U !UP0, `(.L_x_1) ;  /* 0x00000005083c7547 */ /* 0x000fec000b800000 */
[----:B------:R-:W-:Y:S01]  /*0200*/  ULOP3.LUT UR4, UR7, 0x7ffffffc, URZ, 0xc0, !UPT ;  /* 0x7ffffffc07047892 */ /* 0x000fe2000f8ec0ff */
[----:B------:R-:W-:Y:S01]  /*0210*/  IMAD.MOV.U32 R14, RZ, RZ, R8 ;  /* 0x000000ffff0e7224 */ /* 0x000fe200078e0008 */
[----:B------:R-:W0:Y:S01]  /*0220*/  LDCU UR15, c[0x0][0x380] ;  /* 0x00007000ff0f77ac */ /* 0x000e220008000800 */
[----:B------:R-:W-:Y:S02]  /*0230*/  IMAD.MOV.U32 R15, RZ, RZ, R11 ;  /* 0x000000ffff0f7224 */ /* 0x000fe400078e000b */
[----:B------:R-:W-:Y:S01]  /*0240*/  IMAD.MOV.U32 R16, RZ, RZ, R10 ;  /* 0x000000ffff107224 */ /* 0x000fe200078e000a */
[----:B------:R-:W1:Y:S01]  /*0250*/  LDCU.64 UR12, c[0x0][0x388] ;  /* 0x00007100ff0c77ac */ /* 0x000e620008000a00 */
[----:B------:R-:W-:Y:S01]  /*0260*/  IMAD.MOV.U32 R17, RZ, RZ, R9 ;  /* 0x000000ffff117224 */ /* 0x000fe200078e0009 */
[----:B------:R-:W-:-:S12]  /*0270*/  UIADD3 UR9, UPT, UPT, -UR4, URZ, URZ ;  /* 0x000000ff04097290 */ /* 0x000fd8000fffe1ff */
.L_x_10:
[CC--:B------:R-:W-:Y:S01]  /*0280*/  LOP3.LUT P4, RZ, R14.reuse, R13.reuse, RZ, 0xc0, !PT ;  /* 0x0000000d0eff7212 */ /* 0x0c0fe2000788c0ff */
[----:B------:R-:W-:Y:S01]  /*0290*/  BSSY.RECONVERGENT B0, `(.L_x_2) ;  /* 0x000001a000007945 */ /* 0x000fe20003800200 */
[----:B0-----:R-:W-:Y:S02]  /*02a0*/  ISETP.GE.U32.AND P3, PT, R14, UR15, PT ;  /* 0x0000000f0e007c0c */ /* 0x001fe4000bf66070 */
[----:B------:R-:W-:Y:S02]  /*02b0*/  LOP3.LUT P4, RZ, R12, RZ, RZ, 0xc0, P4 ;  /* 0x000000ff0cff7212 */ /* 0x000fe4000208c0ff */
[-C--:B------:R-:W-:Y:S02]  /*02c0*/  LOP3.LUT P5, RZ, R17, R13.reuse, RZ, 0xc0, !PT ;  /* 0x0000000d11ff7212 */ /* 0x080fe400078ac0ff */
[----:B------:R-:W-:Y:S02]  /*02d0*/  ISETP.GE.U32.OR.EX P3, PT, RZ, UR5, P4, P3 ;  /* 0x00000005ff007c0c */ /* 0x000fe4000a766530 */
[----:B------:R-:W-:-:S02]  /*02e0*/  LOP3.LUT P6, RZ, R16, R13, RZ, 0xc0, !PT ;  /* 0x0000000d10ff7212 */ /* 0x000fc400078cc0ff */
[----:B------:R-:W-:Y:S02]  /*02f0*/  LOP3.LUT P2, RZ, R15, R13, RZ, 0xc0, !PT ;  /* 0x0000000d0fff7212 */ /* 0x000fe4000784c0ff */
[----:B------:R-:W-:Y:S02]  /*0300*/  ISETP.GE.U32.AND P0, PT, R17, UR15, PT ;  /* 0x0000000f11007c0c */ /* 0x000fe4000bf06070 */
[----:B------:R-:W-:Y:S02]  /*0310*/  ISETP.GE.U32.AND P1, PT, R16, UR15, PT ;  /* 0x0000000f10007c0c */ /* 0x000fe4000bf26070 */
[----:B------:R-:W-:Y:S02]  /*0320*/  ISETP.GE.U32.AND P4, PT, R15, UR15, PT ;  /* 0x0000000f0f007c0c */ /* 0x000fe4000bf86070 */
[C---:B------:R-:W-:Y:S02]  /*0330*/  LOP3.LUT P5, RZ, R12.reuse, RZ, RZ, 0xc0, P5 ;  /* 0x000000ff0cff7212 */ /* 0x040fe400028ac0ff */
[----:B------:R-:W-:-:S02]  /*0340*/  LOP3.LUT P6, RZ, R12, RZ, RZ, 0xc0, P6 ;  /* 0x000000ff0cff7212 */ /* 0x000fc400030cc0ff */
[----:B------:R-:W-:Y:S02]  /*0350*/  LOP3.LUT P2, RZ, R12, RZ, RZ, 0xc0, P2 ;  /* 0x000000ff0cff7212 */ /* 0x000fe4000104c0ff */
[----:B------:R-:W-:Y:S02]  /*0360*/  ISETP.GE.U32.OR.EX P0, PT, RZ, UR5, P5, P0 ;  /* 0x00000005ff007c0c */ /* 0x000fe4000af06500 */
[----:B------:R-:W-:Y:S02]  /*0370*/  ISETP.GE.U32.OR.EX P1, PT, RZ, UR5, P6, P1 ;  /* 0x00000005ff007c0c */ /* 0x000fe4000b726510 */
[----:B------:R-:W-:Y:S01]  /*0380*/  ISETP.GE.U32.OR.EX P2, PT, RZ, UR5, P2, P4 ;  /* 0x00000005ff007c0c */ /* 0x000fe20009746540 */
[----:B-123--:R-:W-:-:S12]  /*0390*/  @P3 BRA `(.L_x_3) ;  /* 0x0000000000243947 */ /* 0x00efd80003800000 */
[----:B-1----:R-:W-:-:S04]  /*03a0*/  LEA R2, P3, R14, UR12, 0x2 ;  /* 0x0000000c0e027c11 */ /* 0x002fc8000f8610ff */
[----:B------:R-:W-:Y:S02]  /*03b0*/  LEA.HI.X R3, R14, UR13, RZ, 0x2, P3 ;  /* 0x0000000d0e037c11 */ /* 0x000fe400098f14ff */
[----:B------:R-:W-:-:S03]  /*03c0*/  LEA R4, P3, R13, R2, 0x2 ;  /* 0x000000020d047211 */ /* 0x000fc600078610ff */
[----:B------:R-:W2:Y:S01]  /*03d0*/  LDG.E R19, desc[UR10][R2.64] ;  /* 0x0000000a02137981 */ /* 0x000ea2000c1e1900 */
[----:B------:R-:W-:-:S05]  /*03e0*/  LEA.HI.X R5, R13, R3, R12, 0x2, P3 ;  /* 0x000000030d057211 */ /* 0x000fca00018f140c */
[----:B------:R-:W2:Y:S02]  /*03f0*/  LDG.E R18, desc[UR10][R4.64] ;  /* 0x0000000a04127981 */ /* 0x000ea4000c1e1900 */
[----:B--2---:R-:W-:-:S13]  /*0400*/  ISETP.GT.AND P3, PT, R19, R18, PT ;  /* 0x000000121300720c */ /* 0x004fda0003f64270 */
[----:B------:R0:W-:Y:S04]  /*0410*/  @P3 STG.E desc[UR10][R2.64], R18 ;  /* 0x0000001202003986 */ /* 0x0001e8000c10190a */
[----:B------:R0:W-:Y:S02]  /*0420*/  @P3 STG.E desc[UR10][R4.64], R19 ;  /* 0x0000001304003986 */ /* 0x0001e4000c10190a */
.L_x_3:
[----:B-1----:R-:W-:Y:S05]  /*0430*/  BSYNC.RECONVERGENT B0 ;  /* 0x0000000000007941 */ /* 0x002fea0003800200 */
.L_x_2:
[----:B------:R-:W-:Y:S04]  /*0440*/  BSSY.RECONVERGENT B0, `(.L_x_4) ;  /* 0x000000b000007945 */ /* 0x000fe80003800200 */
[----:B------:R-:W-:Y:S05]  /*0450*/  @P0 BRA `(.L_x_5) ;  /* 0x0000000000240947 */ /* 0x000fea0003800000 */
[----:B0-----:R-:W-:-:S04]  /*0460*/  LEA R2, P0, R17, UR12, 0x2 ;  /* 0x0000000c11027c11 */ /* 0x001fc8000f8010ff */
        /* <DEDUP_REMOVED lines=8> */
.L_x_5:
[----:B------:R-:W-:Y:S05]  /*04f0*/  BSYNC.RECONVERGENT B0 ;  /* 0x0000000000007941 */ /* 0x000fea0003800200 */
.L_x_4:
[----:B------:R-:W-:Y:S04]  /*0500*/  BSSY.RECONVERGENT B0, `(.L_x_6) ;  /* 0x000000b000007945 */ /* 0x000fe80003800200 */
[----:B------:R-:W-:Y:S05]  /*0510*/  @P1 BRA `(.L_x_7) ;  /* 0x0000000000241947 */ /* 0x000fea0003800000 */
[----:B01----:R-:W-:-:S04]  /*0520*/  LEA R2, P0, R16, UR12, 0x2 ;  /* 0x0000000c10027c11 */ /* 0x003fc8000f8010ff */
        /* <DEDUP_REMOVED lines=8> */
.L_x_7:
[----:B------:R-:W-:Y:S05]  /*05b0*/  BSYNC.RECONVERGENT B0 ;  /* 0x0000000000007941 */ /* 0x000fea0003800200 */
.L_x_6:
[----:B------:R-:W-:Y:S04]  /*05c0*/  BSSY.RECONVERGENT B0, `(.L_x_8) ;  /* 0x000000b000007945 */ /* 0x000fe80003800200 */
[----:B------:R-:W-:Y:S05]  /*05d0*/  @P2 BRA `(.L_x_9) ;  /* 0x0000000000242947 */ /* 0x000fea0003800000 */
[----:B012---:R-:W-:-:S04]  /*05e0*/  LEA R2, P0, R15, UR12, 0x2 ;  /* 0x0000000c0f027c11 */ /* 0x007fc8000f8010ff */
        /* <DEDUP_REMOVED lines=8> */
.L_x_9:
[----:B------:R-:W-:Y:S05]  /*0670*/  BSYNC.RECONVERGENT B0 ;  /* 0x0000000000007941 */ /* 0x000fea0003800200 */
.L_x_8:
[----:B------:R-:W-:Y:S01]  /*0680*/  UIADD3 UR9, UPT, UPT, UR9, 0x4, URZ ;  /* 0x0000000409097890 */ /* 0x000fe2000fffe0ff */
[C---:B------:R-:W-:Y:S02]  /*0690*/  IMAD R17, R6.reuse, 0x4, R17 ;  /* 0x0000000406117824 */ /* 0x040fe400078e0211 */
[C---:B------:R-:W-:Y:S01]  /*06a0*/  IMAD R16, R6.reuse, 0x4, R16 ;  /* 0x0000000406107824 */ /* 0x040fe200078e0210 */
[----:B------:R-:W-:Y:S01]  /*06b0*/  UISETP.NE.AND UP0, UPT, UR9, URZ, UPT ;  /* 0x000000ff0900728c */ /* 0x000fe2000bf05270 */
[C---:B------:R-:W-:Y:S02]  /*06c0*/  IMAD R15, R6.reuse, 0x4, R15 ;  /* 0x00000004060f7824 */ /* 0x040fe400078e020f */
[----:B------:R-:W-:-:S06]  /*06d0*/  IMAD R14, R6, 0x4, R14 ;  /* 0x00000004060e7824 */ /* 0x000fcc00078e020e */
[----:B------:R-:W-:Y:S05]  /*06e0*/  BRA.U UP0, `(.L_x_10) ;  /* 0xfffffff900e47547 */ /* 0x000fea000b83ffff */
.L_x_1:
[----:B------:R-:W-:-:S09]  /*06f0*/  UISETP.NE.AND UP0, UPT, UR14, URZ, UPT ;  /* 0x000000ff0e00728c */ /* 0x000fd2000bf05270 */
[----:B------:R-:W-:Y:S05]  /*0700*/  BRA.U !UP0, `(.L_x_0) ;  /* 0x0000000108f07547 */ /* 0x000fea000b800000 */
[----:B------:R-:W4:Y:S01]  /*0710*/  LDCU UR9, c[0x0][0x380] ;  /* 0x00007000ff0977ac */ /* 0x000f220008000800 */
[----:B0123--:R-:W-:Y:S01]  /*0720*/  VIADD R2, R0, UR4 ;  /* 0x0000000400027c36 */ /* 0x00ffe20008000000 */
[----:B------:R-:W-:Y:S03]  /*0730*/  BSSY.RECONVERGENT B0, `(.L_x_11) ;  /* 0x0000011000007945 */ /* 0x000fe60003800200 */
[----:B------:R-:W-:-:S05]  /*0740*/  IMAD R14, R2, R6, R7 ;  /* 0x00000006020e7224 */ /* 0x000fca00078e0207 */
[----:B------:R-:W-:-:S04]  /*0750*/  LOP3.LUT P0, RZ, R14, R13, RZ, 0xc0, !PT ;  /* 0x0000000d0eff7212 */ /* 0x000fc8000780c0ff */
[----:B------:R-:W-:Y:S02]  /*0760*/  LOP3.LUT P0, RZ, R12, RZ, RZ, 0xc0, P0 ;  /* 0x000000ff0cff7212 */ /* 0x000fe4000000c0ff */
[----:B----4-:R-:W-:-:S04]  /*0770*/  ISETP.GE.U32.AND P1, PT, R14, UR9, PT ;  /* 0x000000090e007c0c */ /* 0x010fc8000bf26070 */
[----:B------:R-:W-:-:S13]  /*0780*/  ISETP.GE.U32.OR.EX P0, PT, RZ, UR5, P0, P1 ;  /* 0x00000005ff007c0c */ /* 0x000fda0008706510 */
[----:B------:R-:W-:Y:S05]  /*0790*/  @P0 BRA `(.L_x_12) ;  /* 0x0000000000280947 */ /* 0x000fea0003800000 */
[----:B------:R-:W0:Y:S02]  /*07a0*/  LDCU.64 UR12, c[0x0][0x388] ;  /* 0x00007100ff0c77ac */ /* 0x000e240008000a00 */
        /* <DEDUP_REMOVED lines=9> */
.L_x_12:
[----:B------:R-:W-:Y:S05]  /*0840*/  BSYNC.RECONVERGENT B0 ;  /* 0x0000000000007941 */ /* 0x000fea0003800200 */
.L_x_11:
[----:B------:R-:W-:-:S09]  /*0850*/  UISETP.NE.AND UP0, UPT, UR14, 0x1, UPT ;  /* 0x000000010e00788c */ /* 0x000fd2000bf05270 */
[----:B------:R-:W-:Y:S05]  /*0860*/  BRA.U !UP0, `(.L_x_0) ;  /* 0x0000000108987547 */ /* 0x000fea000b800000 */
[----:B------:R-:W-:Y:S01]  /*0870*/  IMAD.IADD R14, R14, 0x1, R6 ;  /* 0x000000010e0e7824 */ /* 0x000fe200078e0206 */
[----:B------:R-:W-:Y:S04]  /*0880*/  BSSY.RECONVERGENT B0, `(.L_x_13) ;  /* 0x0000010000007945 */ /* 0x000fe80003800200 */
[C---:B------:R-:W-:Y:S02]  /*0890*/  LOP3.LUT P0, RZ, R14.reuse, R13, RZ, 0xc0, !PT ;  /* 0x0000000d0eff7212 */ /* 0x040fe4000780c0ff */
[----:B------:R-:W-:Y:S02]  /*08a0*/  ISETP.GE.U32.AND P1, PT, R14, UR9, PT ;  /* 0x000000090e007c0c */ /* 0x000fe4000bf26070 */
[----:B------:R-:W-:-:S04]  /*08b0*/  LOP3.LUT P0, RZ, R12, RZ, RZ, 0xc0, P0 ;  /* 0x000000ff0cff7212 */ /* 0x000fc8000000c0ff */
        /* <DEDUP_REMOVED lines=12> */
.L_x_14:
[----:B------:R-:W-:Y:S05]  /*0980*/  BSYNC.RECONVERGENT B0 ;  /* 0x0000000000007941 */ /* 0x000fea0003800200 */
.L_x_13:
        /* <DEDUP_REMOVED lines=10> */
[----:B01----:R-:W-:-:S04]  /*0a30*/  LEA R2, P0, R14, UR12, 0x2 ;  /* 0x0000000c0e027c11 */ /* 0x003fc8000f8010ff */
[----:B------:R-:W-:Y:S02]  /*0a40*/  LEA.HI.X R3, R14, UR13, RZ, 0x2, P0 ;  /* 0x0000000d0e037c11 */ /* 0x000fe400080f14ff */
[----:B------:R-:W-:-:S04]  /*0a50*/  LEA R4, P0, R13, R2, 0x2 ;  /* 0x000000020d047211 */ /* 0x000fc800078010ff */
[----:B------:R-:W-:Y:S02]  /*0a60*/  LEA.HI.X R5, R13, R3, R12, 0x2, P0 ;  /* 0x000000030d057211 */ /* 0x000fe400000f140c */
[----:B------:R-:W2:Y:S04]  /*0a70*/  LDG.E R13, desc[UR10][R2.64] ;  /* 0x0000000a020d7981 */ /* 0x000ea8000c1e1900 */
[----:B------:R-:W2:Y:S02]  /*0a80*/  LDG.E R12, desc[UR10][R4.64] ;  /* 0x0000000a040c7981 */ /* 0x000ea4000c1e1900 */
[----:B--2---:R-:W-:-:S13]  /*0a90*/  ISETP.GT.AND P0, PT, R13, R12, PT ;  /* 0x0000000c0d00720c */ /* 0x004fda0003f04270 */
[----:B------:R2:W-:Y:S04]  /*0aa0*/  @P0 STG.E desc[UR10][R2.64], R12 ;  /* 0x0000000c02000986 */ /* 0x0005e8000c10190a */
[----:B------:R2:W-:Y:S02]  /*0ab0*/  @P0 STG.E desc[UR10][R4.64], R13 ;  /* 0x0000000d04000986 */ /* 0x0005e4000c10190a */
.L_x_15:
[----:B------:R-:W-:Y:S05]  /*0ac0*/  BSYNC.RECONVERGENT B0 ;  /* 0x0000000000007941 */ /* 0x000fea0003800200 */
.L_x_0:
[----:B------:R-:W-:Y:S01]  /*0ad0*/  BAR.SYNC.DEFER_BLOCKING 0x0 ;  /* 0x0000000000007b1d */ /* 0x000fe20000010000 */
[----:B------:R-:W-:-:S09]  /*0ae0*/  UISETP.GT.AND UP0, UPT, UR8, 0x1, UPT ;  /* 0x000000010800788c */ /* 0x000fd2000bf04270 */
[----:B------:R-:W-:Y:S05]  /*0af0*/  BRA.U UP0, `(.L_x_16) ;  /* 0xfffffff500887547 */ /* 0x000fea000b83ffff */
[----:B------:R-:W-:Y:S05]  /*0b00*/  EXIT ;  /* 0x000000000000794d */ /* 0x000fea0003800000 */
.L_x_17:
[----:B------:R-:W-:-:S00]  /*0b10*/  BRA `(.L_x_17) ;  /* 0xfffffffc00fc7947 */ /* 0x000fc0000383ffff */
[----:B------:R-:W-:-:S00]  /*0b20*/  NOP ;  /* 0x0000000000007918 */ /* 0x000fc00000000000 */
        /* <DEDUP_REMOVED lines=13> */
.L_x_44:


//--------------------- .text._Z12BitonicMergeiPjii --------------------------
	.section	.text._Z12BitonicMergeiPjii,"ax",@progbits
	.align	128
        .global         _Z12BitonicMergeiPjii
        .type           _Z12BitonicMergeiPjii,@function
        .size           _Z12BitonicMergeiPjii,(.L_x_45 - _Z12BitonicMergeiPjii)
        .other          _Z12BitonicMergeiPjii,@"STO_CUDA_ENTRY STV_DEFAULT"
_Z12BitonicMergeiPjii:
.text._Z12BitonicMergeiPjii:
[----:B------:R-:W-:Y:S08]  /*0000*/  LDC R1, c[0x0][0x37c] ;  /* 0x0000df00ff017b82 */ /* 0x000ff00000000800 */
[----:B------:R-:W0:Y:S01]  /*0010*/  LDC R0, c[0x0][0x390] ;  /* 0x0000e400ff007b82 */ /* 0x000e220000000800 */
[----:B------:R-:W1:Y:S07]  /*0020*/  S2R R3, SR_TID.X ;  /* 0x0000000000037919 */ /* 0x000e6e0000002100 */
[----:B------:R-:W2:Y:S01]  /*0030*/  S2UR UR4, SR_CTAID.X ;  /* 0x00000000000479c3 */ /* 0x000ea20000002500 */
[----:B0-----:R-:W-:-:S07]  /*0040*/  ISETP.GE.AND P0, PT, R0, 0x2, PT ;  /* 0x000000020000780c */ /* 0x001fce0003f06270 */
[----:B------:R-:W0:Y:S06]  /*0050*/  LDC R0, c[0x0][0x360] ;  /* 0x0000d800ff007b82 */ /* 0x000e2c0000000800 */
[----:B-12---:R-:W-:Y:S05]  /*0060*/  @!P0 EXIT ;  /* 0x000000000000894d */ /* 0x006fea0003800000 */
[----:B------:R-:W1:Y:S01]  /*0070*/  LDCU UR8, c[0x0][0x380] ;  /* 0x00007000ff0877ac */ /* 0x000e620008000800 */
[C---:B0-----:R-:W-:Y:S02]  /*0080*/  IMAD R2, R0.reuse, UR4, R3 ;  /* 0x0000000400027c24 */ /* 0x041fe4000f8e0203 */
[C---:B------:R-:W-:Y:S01]  /*0090*/  IMAD.SHL.U32 R3, R0.reuse, 0x2, RZ ;  /* 0x0000000200037824 */ /* 0x040fe200078e00ff */
[----:B------:R-:W0:Y:S01]  /*00a0*/  LDCU.64 UR12, c[0x0][0x358] ;  /* 0x00006b00ff0c77ac */ /* 0x000e220008000a00 */
[----:B------:R-:W-:Y:S01]  /*00b0*/  IMAD R4, R0, 0x3, RZ ;  /* 0x0000000300047824 */ /* 0x000fe200078e02ff */
[----:B------:R-:W2:Y:S01]  /*00c0*/  LDCU UR5, c[0x0][0x394] ;  /* 0x00007280ff0577ac */ /* 0x000ea20008000800 */
[----:B------:R-:W-:Y:S01]  /*00d0*/  UMOV UR6, 0x1 ;  /* 0x0000000100067882 */ /* 0x000fe20000000000 */
[----:B-1----:R-:W-:-:S12]  /*00e0*/  USHF.R.S32.HI UR8, URZ, 0x1f, UR8 ;  /* 0x0000001fff087899 */ /* 0x002fd80008011408 */
.L_x_42:
[----:B-1----:R-:W1:Y:S01]  /*00f0*/  LDCU UR10, c[0x0][0x390] ;  /* 0x00007200ff0a77ac */ /* 0x002e620008000800 */
[----:B------:R-:W-:Y:S01]  /*0100*/  UMOV UR4, 0x1 ;  /* 0x0000000100047882 */ /* 0x000fe20000000000 */
[----:B------:R-:W-:Y:S01]  /*0110*/  UMOV UR7, UR6 ;  /* 0x0000000600077c82 */ /* 0x000fe20008000000 */
[----:B------:R-:W-:Y:S02]  /*0120*/  USHF.L.U32 UR9, UR4, UR6, URZ ;  /* 0x0000000604097299 */ /* 0x000fe400080006ff */
[----:B------:R-:W-:Y:S02]  /*0130*/  UIADD3 UR6, UPT, UPT, UR6, 0x1, URZ ;  /* 0x0000000106067890 */ /* 0x000fe4000fffe0ff */
[----:B------:R-:W-:Y:S02]  /*0140*/  USHF.R.S32.HI UR11, URZ, 0x1f, UR9 ;  /* 0x0000001fff0b7899 */ /* 0x000fe40008011409 */
[----:B0123--:R-:W-:-:S11]  /*0150*/  UISETP.NE.AND UP0, UPT, UR6, UR10, UPT ;  /* 0x0000000a0600728c */ /* 0x00ffd6000bf05270 */
.L_x_41:
[----:B--2---:R-:W-:Y:S02]  /*0160*/  UISETP.LT.U32.AND UP1, UPT, UR5, 0x1, UPT ;  /* 0x000000010500788c */ /* 0x004fe4000bf21070 */
[----:B------:R-:W-:Y:S01]  /*0170*/  UMOV UR4, UR5 ;  /* 0x0000000500047c82 */ /* 0x000fe20008000000 */
[----:B------:R-:W-:Y:S02]  /*0180*/  UIADD3 UR7, UPT, UPT, UR7, -0x1, URZ ;  /* 0xffffffff07077890 */ /* 0x000fe4000fffe0ff */
[----:B------:R-:W-:Y:S02]  /*0190*/  USEL UR5, UR5, 0x1, !UP1 ;  /* 0x0000000105057887 */ /* 0x000fe4000c800000 */
[----:B------:R-:W-:Y:S02]  /*01a0*/  UISETP.NE.AND UP1, UPT, UR7, URZ, UPT ;  /* 0x000000ff0700728c */ /* 0x000fe4000bf25270 */
[----:B------:R-:W-:-:S09]  /*01b0*/  UISETP.GE.AND UP2, UPT, UR5, 0x1, UPT ;  /* 0x000000010500788c */ /* 0x000fd2000bf46270 */
[----:B01-3--:R-:W-:Y:S05]  /*01c0*/  BRA.U !UP2, `(.L_x_18) ;  /* 0x000000110a187547 */ /* 0x00bfea000b800000 */
        /* <DEDUP_REMOVED lines=8> */
[----:B------:R-:W-:Y:S01]  /*0250*/  IMAD.MOV.U32 R7, RZ, RZ, RZ ;  /* 0x000000ffff077224 */ /* 0x000fe200078e00ff */
[----:B------:R-:W1:Y:S01]  /*0260*/  LDCU UR17, c[0x0][0x380] ;  /* 0x00007000ff1177ac */ /* 0x000e620008000800 */
[----:B------:R-:W-:Y:S02]  /*0270*/  IMAD.MOV.U32 R9, RZ, RZ, R4 ;  /* 0x000000ffff097224 */ /* 0x000fe400078e0004 */
[----:B------:R-:W-:Y:S01]  /*0280*/  IMAD.MOV.U32 R11, RZ, RZ, R3 ;  /* 0x000000ffff0b7224 */ /* 0x000fe200078e0003 */
[----:B------:R-:W2:Y:S01]  /*0290*/  LDCU.64 UR14, c[0x0][0x388] ;  /* 0x00007100ff0e77ac */ /* 0x000ea20008000a00 */
[----:B------:R-:W-:Y:S01]  /*02a0*/  IMAD.MOV.U32 R13, RZ, RZ, R0 ;  /* 0x000000ffff0d7224 */ /* 0x000fe200078e0000 */
[----:B------:R-:W-:-:S12]  /*02b0*/  UIADD3 UR10, UPT, UPT, -UR4, URZ, URZ ;  /* 0x000000ff040a7290 */ /* 0x000fd8000fffe1ff */
.L_x_32:
[----:B01----:R-:W-:Y:S01]  /*02c0*/  IADD3 R8, P0, PT, R2, R7, RZ ;  /* 0x0000000702087210 */ /* 0x003fe20007f1e0ff */
[----:B------:R-:W-:Y:S01]  /*02d0*/  UIADD3 UR10, UPT, UPT, UR10, 0x4, URZ ;  /* 0x000000040a0a7890 */ /* 0x000fe2000fffe0ff */
[----:B------:R-:W-:Y:S02]  /*02e0*/  BSSY.RECONVERGENT B0, `(.L_x_20) ;  /* 0x000001f000007945 */ /* 0x000fe40003800200 */
[C---:B------:R-:W-:Y:S01]  /*02f0*/  LOP3.LUT P1, RZ, R8.reuse, R5, RZ, 0xc0, !PT ;  /* 0x0000000508ff7212 */ /* 0x040fe2000782c0ff */
[----:B------:R-:W-:Y:S01]  /*0300*/  IMAD.X R15, RZ, RZ, RZ, P0 ;  /* 0x000000ffff0f7224 */ /* 0x000fe200000e06ff */
[----:B-1----:R-:W-:Y:S01]  /*0310*/  ISETP.GE.U32.AND P0, PT, R8, UR17, PT ;  /* 0x0000001108007c0c */ /* 0x002fe2000bf06070 */
[----:B------:R-:W-:-:S03]  /*0320*/  UISETP.NE.AND UP2, UPT, UR10, URZ, UPT ;  /* 0x000000ff0a00728c */ /* 0x000fc6000bf45270 */
[----:B------:R-:W-:-:S04]  /*0330*/  LOP3.LUT P1, RZ, R15, R6, RZ, 0xc0, P1 ;  /* 0x000000060fff7212 */ /* 0x000fc8000082c0ff */
[----:B------:R-:W-:-:S13]  /*0340*/  ISETP.GE.U32.OR.EX P0, PT, R15, UR8, P1, P0 ;  /* 0x000000080f007c0c */ /* 0x000fda0008f06500 */
[----:B------:R-:W-:Y:S05]  /*0350*/  @P0 BRA `(.L_x_21) ;  /* 0x00000000005c0947 */ /* 0x000fea0003800000 */
[----:B------:R-:W-:-:S04]  /*0360*/  LOP3.LUT P0, RZ, R8, UR9, RZ, 0xc0, !PT ;  /* 0x0000000908ff7c12 */ /* 0x000fc8000f80c0ff */
[----:B------:R-:W-:-:S13]  /*0370*/  LOP3.LUT P0, RZ, R15, UR11, RZ, 0xc0, P0 ;  /* 0x0000000b0fff7c12 */ /* 0x000fda000800c0ff */
[----:B------:R-:W-:Y:S05]  /*0380*/  @!P0 BRA `(.L_x_22) ;  /* 0x00000000002c8947 */ /* 0x000fea0003800000 */
[----:B--2---:R-:W-:-:S04]  /*0390*/  LEA R14, P0, R8, UR14, 0x2 ;  /* 0x0000000e080e7c11 */ /* 0x004fc8000f8010ff */
[----:B------:R-:W-:Y:S02]  /*03a0*/  LEA.HI.X R15, R8, UR15, R15, 0x2, P0 ;  /* 0x0000000f080f7c11 */ /* 0x000fe400080f140f */
[----:B------:R-:W-:-:S03]  /*03b0*/  LEA R16, P0, R5, R14, 0x2 ;  /* 0x0000000e05107211 */ /* 0x000fc600078010ff */
[----:B0-----:R-:W2:Y:S01]  /*03c0*/  LDG.E R19, desc[UR12][R14.64] ;  /* 0x0000000c0e137981 */ /* 0x001ea2000c1e1900 */
[----:B------:R-:W-:-:S05]  /*03d0*/  LEA.HI.X R17, R5, R15, R6, 0x2, P0 ;  /* 0x0000000f05117211 */ /* 0x000fca00000f1406 */
[----:B------:R-:W2:Y:S02]  /*03e0*/  LDG.E R8, desc[UR12][R16.64] ;  /* 0x0000000c10087981 */ /* 0x000ea4000c1e1900 */
[----:B--2---:R-:W-:-:S13]  /*03f0*/  ISETP.GE.AND P0, PT, R19, R8, PT ;  /* 0x000000081300720c */ /* 0x004fda0003f06270 */
[----:B------:R-:W-:Y:S05]  /*0400*/  @P0 BRA `(.L_x_21) ;  /* 0x0000000000300947 */ /* 0x000fea0003800000 */
[----:B------:R3:W-:Y:S04]  /*0410*/  STG.E desc[UR12][R14.64], R8 ;  /* 0x000000080e007986 */ /* 0x0007e8000c10190c */
[----:B------:R3:W-:Y:S01]  /*0420*/  STG.E desc[UR12][R16.64], R19 ;  /* 0x0000001310007986 */ /* 0x0007e2000c10190c */
[----:B------:R-:W-:Y:S05]  /*0430*/  BRA `(.L_x_21) ;  /* 0x0000000000247947 */ /* 0x000fea0003800000 */
.L_x_22:
[----:B--2---:R-:W-:-:S04]  /*0440*/  LEA R14, P0, R8, UR14, 0x2 ;  /* 0x0000000e080e7c11 */ /* 0x004fc8000f8010ff */
[----:B------:R-:W-:Y:S02]  /*0450*/  LEA.HI.X R15, R8, UR15, R15, 0x2, P0 ;  /* 0x0000000f080f7c11 */ /* 0x000fe400080f140f */
[----:B------:R-:W-:-:S03]  /*0460*/  LEA R16, P0, R5, R14, 0x2 ;  /* 0x0000000e05107211 */ /* 0x000fc600078010ff */
[----:B0-----:R-:W2:Y:S01]  /*0470*/  LDG.E R19, desc[UR12][R14.64] ;  /* 0x0000000c0e137981 */ /* 0x001ea2000c1e1900 */
[----:B------:R-:W-:-:S05]  /*0480*/  LEA.HI.X R17, R5, R15, R6, 0x2, P0 ;  /* 0x0000000f05117211 */ /* 0x000fca00000f1406 */
[----:B------:R-:W2:Y:S02]  /*0490*/  LDG.E R8, desc[UR12][R16.64] ;  /* 0x0000000c10087981 */ /* 0x000ea4000c1e1900 */
[----:B--2---:R-:W-:-:S13]  /*04a0*/  ISETP.GT.AND P0, PT, R19, R8, PT ;  /* 0x000000081300720c */ /* 0x004fda0003f04270 */
[----:B------:R1:W-:Y:S04]  /*04b0*/  @P0 STG.E desc[UR12][R14.64], R8 ;  /* 0x000000080e000986 */ /* 0x0003e8000c10190c */
[----:B------:R1:W-:Y:S02]  /*04c0*/  @P0 STG.E desc[UR12][R16.64], R19 ;  /* 0x0000001310000986 */ /* 0x0003e4000c10190c */
.L_x_21:
[----:B0-2---:R-:W-:Y:S05]  /*04d0*/  BSYNC.RECONVERGENT B0 ;  /* 0x0000000000007941 */ /* 0x005fea0003800200 */
.L_x_20:
[----:B-1-3--:R-:W-:Y:S01]  /*04e0*/  IADD3 R8, P0, PT, R2, R13, RZ ;  /* 0x0000000d02087210 */ /* 0x00afe20007f1e0ff */
[----:B------:R-:W-:Y:S03]  /*04f0*/  BSSY.RECONVERGENT B0, `(.L_x_23) ;  /* 0x000001e000007945 */ /* 0x000fe60003800200 */
[C---:B------:R-:W-:Y:S01]  /*0500*/  LOP3.LUT P1, RZ, R8.reuse, R5, RZ, 0xc0, !PT ;  /* 0x0000000508ff7212 */ /* 0x040fe2000782c0ff */
[----:B------:R-:W-:Y:S01]  /*0510*/  IMAD.X R15, RZ, RZ, RZ, P0 ;  /* 0x000000ffff0f7224 */ /* 0x000fe200000e06ff */
[----:B------:R-:W-:-:S04]  /*0520*/  ISETP.GE.U32.AND P0, PT, R8, UR17, PT ;  /* 0x0000001108007c0c */ /* 0x000fc8000bf06070 */
[----:B------:R-:W-:-:S04]  /*0530*/  LOP3.LUT P1, RZ, R15, R6, RZ, 0xc0, P1 ;  /* 0x000000060fff7212 */ /* 0x000fc8000082c0ff */
[----:B------:R-:W-:-:S13]  /*0540*/  ISETP.GE.U32.OR.EX P0, PT, R15, UR8, P1, P0 ;  /* 0x000000080f007c0c */ /* 0x000fda0008f06500 */
[----:B------:R-:W-:Y:S05]  /*0550*/  @P0 BRA `(.L_x_24) ;  /* 0x00000000005c0947 */ /* 0x000fea0003800000 */
[----:B------:R-:W-:-:S04]  /*0560*/  LOP3.LUT P0, RZ, R8, UR9, RZ, 0xc0, !PT ;  /* 0x0000000908ff7c12 */ /* 0x000fc8000f80c0ff */
[----:B------:R-:W-:-:S13]  /*0570*/  LOP3.LUT P0, RZ, R15, UR11, RZ, 0xc0, P0 ;  /* 0x0000000b0fff7c12 */ /* 0x000fda000800c0ff */
[----:B------:R-:W-:Y:S05]  /*0580*/  @!P0 BRA `(.L_x_25) ;  /* 0x00000000002c8947 */ /* 0x000fea0003800000 */
[----:B------:R-:W-:-:S04]  /*0590*/  LEA R14, P0, R8, UR14, 0x2 ;  /* 0x0000000e080e7c11 */ /* 0x000fc8000f8010ff */
[----:B------:R-:W-:Y:S02]  /*05a0*/  LEA.HI.X R15, R8, UR15, R15, 0x2, P0 ;  /* 0x0000000f080f7c11 */ /* 0x000fe400080f140f */
[----:B------:R-:W-:-:S03]  /*05b0*/  LEA R16, P0, R5, R14, 0x2 ;  /* 0x0000000e05107211 */ /* 0x000fc600078010ff */
[----:B------:R-:W2:Y:S01]  /*05c0*/  LDG.E R19, desc[UR12][R14.64] ;  /* 0x0000000c0e137981 */ /* 0x000ea2000c1e1900 */
[----:B------:R-:W-:-:S05]  /*05d0*/  LEA.HI.X R17, R5, R15, R6, 0x2, P0 ;  /* 0x0000000f05117211 */ /* 0x000fca00000f1406 */
[----:B------:R-:W2:Y:S02]  /*05e0*/  LDG.E R8, desc[UR12][R16.64] ;  /* 0x0000000c10087981 */ /* 0x000ea4000c1e1900 */
[----:B--2---:R-:W-:-:S13]  /*05f0*/  ISETP.GE.AND P0, PT, R19, R8, PT ;  /* 0x000000081300720c */ /* 0x004fda0003f06270 */
[----:B------:R-:W-:Y:S05]  /*0600*/  @P0 BRA `(.L_x_24) ;  /* 0x0000000000300947 */ /* 0x000fea0003800000 */
[----:B------:R1:W-:Y:S04]  /*0610*/  STG.E desc[UR12][R14.64], R8 ;  /* 0x000000080e007986 */ /* 0x0003e8000c10190c */
[----:B------:R1:W-:Y:S01]  /*0620*/  STG.E desc[UR12][R16.64], R19 ;  /* 0x0000001310007986 */ /* 0x0003e2000c10190c */
[----:B------:R-:W-:Y:S05]  /*0630*/  BRA `(.L_x_24) ;  /* 0x0000000000247947 */ /* 0x000fea0003800000 */
.L_x_25:
[----:B------:R-:W-:-:S04]  /*0640*/  LEA R14, P0, R8, UR14, 0x2 ;  /* 0x0000000e080e7c11 */ /* 0x000fc8000f8010ff */
[----:B------:R-:W-:Y:S02]  /*0650*/  LEA.HI.X R15, R8, UR15, R15, 0x2, P0 ;  /* 0x0000000f080f7c11 */ /* 0x000fe400080f140f */
[----:B------:R-:W-:-:S03]  /*0660*/  LEA R16, P0, R5, R14, 0x2 ;  /* 0x0000000e05107211 */ /* 0x000fc600078010ff */
[----:B------:R-:W2:Y:S01]  /*0670*/  LDG.E R19, desc[UR12][R14.64] ;  /* 0x0000000c0e137981 */ /* 0x000ea2000c1e1900 */
[----:B------:R-:W-:-:S05]  /*0680*/  LEA.HI.X R17, R5, R15, R6, 0x2, P0 ;  /* 0x0000000f05117211 */ /* 0x000fca00000f1406 */
[----:B------:R-:W2:Y:S02]  /*0690*/  LDG.E R8, desc[UR12][R16.64] ;  /* 0x0000000c10087981 */ /* 0x000ea4000c1e1900 */
[----:B--2---:R-:W-:-:S13]  /*06a0*/  ISETP.GT.AND P0, PT, R19, R8, PT ;  /* 0x000000081300720c */ /* 0x004fda0003f04270 */
[----:B------:R0:W-:Y:S04]  /*06b0*/  @P0 STG.E desc[UR12][R14.64], R8 ;  /* 0x000000080e000986 */ /* 0x0001e8000c10190c */
[----:B------:R0:W-:Y:S02]  /*06c0*/  @P0 STG.E desc[UR12][R16.64], R19 ;  /* 0x0000001310000986 */ /* 0x0001e4000c10190c */
.L_x_24:
[----:B------:R-:W-:Y:S05]  /*06d0*/  BSYNC.RECONVERGENT B0 ;  /* 0x0000000000007941 */ /* 0x000fea0003800200 */
.L_x_23:
[----:B01----:R-:W-:Y:S01]  /*06e0*/  IADD3 R8, P0, PT, R2, R11, RZ ;  /* 0x0000000b02087210 */ /* 0x003fe20007f1e0ff */
        /* <DEDUP_REMOVED lines=21> */
.L_x_28:
        /* <DEDUP_REMOVED lines=9> */
.L_x_27:
[----:B------:R-:W-:Y:S05]  /*08d0*/  BSYNC.RECONVERGENT B0 ;  /* 0x0000000000007941 */ /* 0x000fea0003800200 */
.L_x_26:
        /* <DEDUP_REMOVED lines=22> */
.L_x_31:
        /* <DEDUP_REMOVED lines=9> */
.L_x_30:
[----:B------:R-:W-:Y:S05]  /*0ad0*/  BSYNC.RECONVERGENT B0 ;  /* 0x0000000000007941 */ /* 0x000fea0003800200 */
.L_x_29:
[C---:B------:R-:W-:Y:S02]  /*0ae0*/  IMAD R13, R0.reuse, 0x4, R13 ;  /* 0x00000004000d7824 */ /* 0x040fe400078e020d */
[C---:B------:R-:W-:Y:S02]  /*0af0*/  IMAD R11, R0.reuse, 0x4, R11 ;  /* 0x00000004000b7824 */ /* 0x040fe400078e020b */
[C---:B------:R-:W-:Y:S02]  /*0b00*/  IMAD R9, R0.reuse, 0x4, R9 ;  /* 0x0000000400097824 */ /* 0x040fe400078e0209 */
[----:B------:R-:W-:Y:S01]  /*0b10*/  IMAD R7, R0, 0x4, R7 ;  /* 0x0000000400077824 */ /* 0x000fe200078e0207 */
[----:B------:R-:W-:Y:S06]  /*0b20*/  BRA.U UP2, `(.L_x_32) ;  /* 0xfffffff502e47547 */ /* 0x000fec000b83ffff */
.L_x_19:
[----:B------:R-:W-:-:S09]  /*0b30*/  UISETP.NE.AND UP2, UPT, UR16, URZ, UPT ;  /* 0x000000ff1000728c */ /* 0x000fd2000bf45270 */
[----:B------:R-:W-:Y:S05]  /*0b40*/  BRA.U !UP2, `(.L_x_18) ;  /* 0x000000050ab87547 */ /* 0x000fea000b800000 */
[----:B------:R-:W2:Y:S01]  /*0b50*/  LDCU UR10, c[0x0][0x380] ;  /* 0x00007000ff0a77ac */ /* 0x000ea20008000800 */
[----:B------:R-:W-:Y:S01]  /*0b60*/  IMAD R7, R0, UR4, RZ ;  /* 0x0000000400077c24 */ /* 0x000fe2000f8e02ff */
[----:B------:R-:W-:Y:S04]  /*0b70*/  BSSY.RECONVERGENT B0, `(.L_x_33) ;  /* 0x0000021000007945 */ /* 0x000fe80003800200 */
[----:B------:R-:W-:-:S04]  /*0b80*/  IADD3 R10, P0, PT, R2, R7, RZ ;  /* 0x00000007020a7210 */ /* 0x000fc80007f1e0ff */
[----:B------:R-:W-:Y:S01]  /*0b90*/  LOP3.LUT P1, RZ, R10, R5, RZ, 0xc0, !PT ;  /* 0x000000050aff7212 */ /* 0x000fe2000782c0ff */
[----:B------:R-:W-:-:S05]  /*0ba0*/  IMAD.X R9, RZ, RZ, RZ, P0 ;  /* 0x000000ffff097224 */ /* 0x000fca00000e06ff */
[----:B------:R-:W-:Y:S02]  /*0bb0*/  LOP3.LUT P1, RZ, R9, R6, RZ, 0xc0, P1 ;  /* 0x0000000609ff7212 */ /* 0x000fe4000082c0ff */
[----:B--2---:R-:W-:-:S04]  /*0bc0*/  ISETP.GE.U32.AND P0, PT, R10, UR10, PT ;  /* 0x0000000a0a007c0c */ /* 0x004fc8000bf06070 */
[----:B------:R-:W-:-:S13]  /*0bd0*/  ISETP.GE.U32.OR.EX P0, PT, R9, UR8, P1, P0 ;  /* 0x0000000809007c0c */ /* 0x000fda0008f06500 */
[----:B------:R-:W-:Y:S05]  /*0be0*/  @P0 BRA `(.L_x_34) ;  /* 0x0000000000640947 */ /* 0x000fea0003800000 */
[----:B------:R-:W-:-:S04]  /*0bf0*/  LOP3.LUT P0, RZ, R10, UR9, RZ, 0xc0, !PT ;  /* 0x000000090aff7c12 */ /* 0x000fc8000f80c0ff */
[----:B------:R-:W-:-:S13]  /*0c00*/  LOP3.LUT P0, RZ, R9, UR11, RZ, 0xc0, P0 ;  /* 0x0000000b09ff7c12 */ /* 0x000fda000800c0ff */
[----:B------:R-:W-:Y:S05]  /*0c10*/  @!P0 BRA `(.L_x_35) ;  /* 0x0000000000308947 */ /* 0x000fea0003800000 */
[----:B------:R-:W0:Y:S02]  /*0c20*/  LDCU.64 UR14, c[0x0][0x388] ;  /* 0x00007100ff0e77ac */ /* 0x000e240008000a00 */
[----:B01----:R-:W-:-:S04]  /*0c30*/  LEA R8, P0, R10, UR14, 0x2 ;  /* 0x0000000e0a087c11 */ /* 0x003fc8000f8010ff */
        /* <DEDUP_REMOVED lines=10> */
.L_x_35:
[----:B------:R-:W0:Y:S02]  /*0ce0*/  LDCU.64 UR14, c[0x0][0x388] ;  /* 0x00007100ff0e77ac */ /* 0x000e240008000a00 */
[----:B01----:R-:W-:-:S04]  /*0cf0*/  LEA R8, P0, R10, UR14, 0x2 ;  /* 0x0000000e0a087c11 */ /* 0x003fc8000f8010ff */
        /* <DEDUP_REMOVED lines=8> */
.L_x_34:
[----:B0-----:R-:W-:Y:S05]  /*0d80*/  BSYNC.RECONVERGENT B0 ;  /* 0x0000000000007941 */ /* 0x001fea0003800200 */
.L_x_33:
[----:B------:R-:W-:-:S09]  /*0d90*/  UISETP.NE.AND UP2, UPT, UR16, 0x1, UPT ;  /* 0x000000011000788c */ /* 0x000fd2000bf45270 */
[----:B------:R-:W-:Y:S05]  /*0da0*/  BRA.U !UP2, `(.L_x_18) ;  /* 0x000000050a207547 */ /* 0x000fea000b800000 */
[----:B------:R-:W-:Y:S01]  /*0db0*/  IMAD.IADD R7, R7, 0x1, R0 ;  /* 0x0000000107077824 */ /* 0x000fe200078e0200 */
[----:B------:R-:W-:Y:S04]  /*0dc0*/  BSSY.RECONVERGENT B0, `(.L_x_36) ;  /* 0x0000021000007945 */ /* 0x000fe80003800200 */
[----:B--23--:R-:W-:-:S04]  /*0dd0*/  IADD3 R10, P0, PT, R2, R7, RZ ;  /* 0x00000007020a7210 */ /* 0x00cfc80007f1e0ff */
        /* <DEDUP_REMOVED lines=9> */
[----:B------:R-:W1:Y:S02]  /*0e70*/  LDCU.64 UR14, c[0x0][0x388] ;  /* 0x00007100ff0e77ac */ /* 0x000e640008000a00 */
[----:B-1----:R-:W-:-:S04]  /*0e80*/  LEA R8, P0, R10, UR14, 0x2 ;  /* 0x0000000e0a087c11 */ /* 0x002fc8000f8010ff */
        /* <DEDUP_REMOVED lines=10> */
.L_x_38:
[----:B------:R-:W1:Y:S02]  /*0f30*/  LDCU.64 UR14, c[0x0][0x388] ;  /* 0x00007100ff0e77ac */ /* 0x000e640008000a00 */
[----:B-1----:R-:W-:-:S04]  /*0f40*/  LEA R8, P0, R10, UR14, 0x2 ;  /* 0x0000000e0a087c11 */ /* 0x002fc8000f8010ff */
        /* <DEDUP_REMOVED lines=8> */
.L_x_37:
[----:B------:R-:W-:Y:S05]  /*0fd0*/  BSYNC.RECONVERGENT B0 ;  /* 0x0000000000007941 */ /* 0x000fea0003800200 */
.L_x_36:
[----:B------:R-:W-:-:S09]  /*0fe0*/  UISETP.NE.AND UP2, UPT, UR16, 0x2, UPT ;  /* 0x000000021000788c */ /* 0x000fd2000bf45270 */
[----:B------:R-:W-:Y:S05]  /*0ff0*/  BRA.U !UP2, `(.L_x_18) ;  /* 0x000000010a8c7547 */ /* 0x000fea000b800000 */
[----:B------:R-:W-:Y:S01]  /*1000*/  IMAD.IADD R7, R7, 0x1, R0 ;  /* 0x0000000107077824 */ /* 0x000fe200078e0200 */
[----:B------:R-:W-:Y:S04]  /*1010*/  BSSY.RECONVERGENT B0, `(.L_x_18) ;  /* 0x0000021000007945 */ /* 0x000fe80003800200 */
[----:B0-2---:R-:W-:-:S04]  /*1020*/  IADD3 R10, P0, PT, R2, R7, RZ ;  /* 0x00000007020a7210 */ /* 0x005fc80007f1e0ff */
        /* <DEDUP_REMOVED lines=12> */
[----:B------:R-:W-:-:S04]  /*10f0*/  LEA R10, P0, R5, R8, 0x2 ;  /* 0x00000008050a7211 */ /* 0x000fc800078010ff */
[----:B------:R-:W-:Y:S02]  /*1100*/  LEA.HI.X R11, R5, R9, R6, 0x2, P0 ;  /* 0x00000009050b7211 */ /* 0x000fe400000f1406 */
[----:B------:R-:W2:Y:S04]  /*1110*/  LDG.E R5, desc[UR12][R8.64] ;  /* 0x0000000c08057981 */ /* 0x000ea8000c1e1900 */
[----:B------:R-:W2:Y:S02]  /*1120*/  LDG.E R6, desc[UR12][R10.64] ;  /* 0x0000000c0a067981 */ /* 0x000ea4000c1e1900 */
[----:B--2---:R-:W-:-:S13]  /*1130*/  ISETP.GE.AND P0, PT, R5, R6, PT ;  /* 0x000000060500720c */ /* 0x004fda0003f06270 */
[----:B------:R-:W-:Y:S05]  /*1140*/  @P0 BRA `(.L_x_39) ;  /* 0x0000000000340947 */ /* 0x000fea0003800000 */
[----:B------:R2:W-:Y:S04]  /*1150*/  STG.E desc[UR12][R8.64], R6 ;  /* 0x0000000608007986 */ /* 0x0005e8000c10190c */
[----:B------:R2:W-:Y:S01]  /*1160*/  STG.E desc[UR12][R10.64], R5 ;  /* 0x000000050a007986 */ /* 0x0005e2000c10190c */
[----:B------:R-:W-:Y:S05]  /*1170*/  BRA `(.L_x_39) ;  /* 0x0000000000287947 */ /* 0x000fea0003800000 */
.L_x_40:
[----:B------:R-:W1:Y:S02]  /*1180*/  LDCU.64 UR14, c[0x0][0x388] ;  /* 0x00007100ff0e77ac */ /* 0x000e640008000a00 */
[----:B-1----:R-:W-:-:S04]  /*1190*/  LEA R8, P0, R10, UR14, 0x2 ;  /* 0x0000000e0a087c11 */ /* 0x002fc8000f8010ff */
[----:B------:R-:W-:Y:S02]  /*11a0*/  LEA.HI.X R9, R10, UR15, R7, 0x2, P0 ;  /* 0x0000000f0a097c11 */ /* 0x000fe400080f1407 */
[----:B------:R-:W-:-:S04]  /*11b0*/  LEA R10, P0, R5, R8, 0x2 ;  /* 0x00000008050a7211 */ /* 0x000fc800078010ff */
[----:B------:R-:W-:Y:S02]  /*11c0*/  LEA.HI.X R11, R5, R9, R6, 0x2, P0 ;  /* 0x00000009050b7211 */ /* 0x000fe400000f1406 */
[----:B------:R-:W2:Y:S04]  /*11d0*/  LDG.E R5, desc[UR12][R8.64] ;  /* 0x0000000c08057981 */ /* 0x000ea8000c1e1900 */
[----:B------:R-:W2:Y:S02]  /*11e0*/  LDG.E R6, desc[UR12][R10.64] ;  /* 0x0000000c0a067981 */ /* 0x000ea4000c1e1900 */
[----:B--2---:R-:W-:-:S13]  /*11f0*/  ISETP.GT.AND P0, PT, R5, R6, PT ;  /* 0x000000060500720c */ /* 0x004fda0003f04270 */
[----:B------:R0:W-:Y:S04]  /*1200*/  @P0 STG.E desc[UR12][R8.64], R6 ;  /* 0x0000000608000986 */ /* 0x0001e8000c10190c */
[----:B------:R0:W-:Y:S02]  /*1210*/  @P0 STG.E desc[UR12][R10.64], R5 ;  /* 0x000000050a000986 */ /* 0x0001e4000c10190c */
.L_x_39:
[----:B------:R-:W-:Y:S05]  /*1220*/  BSYNC.RECONVERGENT B0 ;  /* 0x0000000000007941 */ /* 0x000fea0003800200 */
.L_x_18:
[----:B------:R-:W-:Y:S05]  /*1230*/  BRA.U UP1, `(.L_x_41) ;  /* 0xffffffed01c87547 */ /* 0x000fea000b83ffff */
[----:B------:R-:W-:Y:S06]  /*1240*/  BAR.SYNC.DEFER_BLOCKING 0x0 ;  /* 0x0000000000007b1d */ /* 0x000fec0000010000 */
[----:B------:R-:W-:Y:S05]  /*1250*/  BRA.U UP0, `(.L_x_42) ;  /* 0xffffffed00a47547 */ /* 0x000fea000b83ffff */
[----:B0-----:R-:W-:Y:S05]  /*1260*/  EXIT ;  /* 0x000000000000794d */ /* 0x001fea0003800000 */
.L_x_43:
        /* <DEDUP_REMOVED lines=9> */
.L_x_45:


//--------------------- .nv.shared.reserved.0     --------------------------
	.section	.nv.shared.reserved.0,"aw",@nobits
	.weak		__nv_reservedSMEM_offset_0_alias
	.size		__nv_reservedSMEM_offset_0_alias, 0, 64
	.other		__nv_reservedSMEM_offset_0_alias,@"STO_CUDA_RESERVED_SHARED STV_DEFAULT"
__nv_reservedSMEM_offset_0_alias:
	.zero		0
	.zero		64


//--------------------- .nv.constant0._Z11BitonicSortiPjii --------------------------
	.section	.nv.constant0._Z11BitonicSortiPjii,"a",@progbits
	.sectionflags	@""
	.align	4
.nv.constant0._Z11BitonicSortiPjii:
	.zero		920


//--------------------- .nv.constant0._Z12BitonicMergeiPjii --------------------------
	.section	.nv.constant0._Z12BitonicMergeiPjii,"a",@progbits
	.sectionflags	@""
	.align	4
.nv.constant0._Z12BitonicMergeiPjii:
	.zero		920


//--------------------- SYMBOLS --------------------------

	.type		.nv.reservedSmem.offset0,@object
	.size		.nv.reservedSmem.offset0,0x4
